//
// Generated by NVIDIA NVVM Compiler
//
// Compiler Build ID: CL-36424714
// Cuda compilation tools, release 13.0, V13.0.88
// Based on NVVM 20.0.0
//

.version 9.0
.target sm_100
.address_size 64

	// .globl	_Z11mm3_kernel1PfS_S_iiiii

.visible .entry _Z11mm3_kernel1PfS_S_iiiii(
	.param .u64 .ptr .align 1 _Z11mm3_kernel1PfS_S_iiiii_param_0,
	.param .u64 .ptr .align 1 _Z11mm3_kernel1PfS_S_iiiii_param_1,
	.param .u64 .ptr .align 1 _Z11mm3_kernel1PfS_S_iiiii_param_2,
	.param .u32 _Z11mm3_kernel1PfS_S_iiiii_param_3,
	.param .u32 _Z11mm3_kernel1PfS_S_iiiii_param_4,
	.param .u32 _Z11mm3_kernel1PfS_S_iiiii_param_5,
	.param .u32 _Z11mm3_kernel1PfS_S_iiiii_param_6,
	.param .u32 _Z11mm3_kernel1PfS_S_iiiii_param_7
)
{
	.reg .pred 	%p<14>;
	.reg .b32 	%r<41>;
	.reg .b32 	%f<55>;
	.reg .b64 	%rd<53>;

	ld.param.u64 	%rd8, [_Z11mm3_kernel1PfS_S_iiiii_param_0];
	ld.param.u64 	%rd9, [_Z11mm3_kernel1PfS_S_iiiii_param_1];
	ld.param.u64 	%rd7, [_Z11mm3_kernel1PfS_S_iiiii_param_2];
	ld.param.u32 	%r20, [_Z11mm3_kernel1PfS_S_iiiii_param_3];
	ld.param.u32 	%r18, [_Z11mm3_kernel1PfS_S_iiiii_param_4];
	ld.param.u32 	%r19, [_Z11mm3_kernel1PfS_S_iiiii_param_5];
	cvta.to.global.u64 	%rd1, %rd9;
	cvta.to.global.u64 	%rd2, %rd8;
	mov.u32 	%r21, %ctaid.x;
	mov.u32 	%r22, %ntid.x;
	mov.u32 	%r23, %tid.x;
	mad.lo.s32 	%r1, %r21, %r22, %r23;
	mov.u32 	%r24, %ctaid.y;
	mov.u32 	%r25, %ntid.y;
	mov.u32 	%r26, %tid.y;
	mad.lo.s32 	%r2, %r24, %r25, %r26;
	setp.ge.s32 	%p1, %r2, %r20;
	setp.ge.s32 	%p2, %r1, %r18;
	or.pred  	%p3, %p1, %p2;
	setp.lt.s32 	%p4, %r19, 1;
	or.pred  	%p5, %p3, %p4;
	@%p5 bra 	$L__BB0_12;
	cvta.to.global.u64 	%rd10, %rd7;
	mul.lo.s32 	%r3, %r19, %r2;
	mad.lo.s32 	%r28, %r18, %r2, %r1;
	mul.wide.s32 	%rd11, %r28, 4;
	add.s64 	%rd3, %rd10, %rd11;
	ld.global.f32 	%f52, [%rd3];
	and.b32  	%r4, %r19, 7;
	setp.lt.u32 	%p6, %r19, 8;
	mov.b32 	%r39, 0;
	@%p6 bra 	$L__BB0_4;
	and.b32  	%r39, %r19, 2147483640;
	neg.s32 	%r37, %r39;
	shl.b32 	%r7, %r18, 3;
	mul.wide.u32 	%rd12, %r3, 4;
	add.s64 	%rd13, %rd12, %rd2;
	add.s64 	%rd52, %rd13, 16;
	mul.wide.s32 	%rd16, %r18, 4;
	mov.u32 	%r36, %r1;
$L__BB0_3:
	.pragma "nounroll";
	ld.global.f32 	%f9, [%rd52+-16];
	mul.wide.s32 	%rd14, %r36, 4;
	add.s64 	%rd15, %rd1, %rd14;
	ld.global.f32 	%f10, [%rd15];
	fma.rn.f32 	%f11, %f9, %f10, %f52;
	st.global.f32 	[%rd3], %f11;
	ld.global.f32 	%f12, [%rd52+-12];
	add.s64 	%rd17, %rd15, %rd16;
	ld.global.f32 	%f13, [%rd17];
	fma.rn.f32 	%f14, %f12, %f13, %f11;
	st.global.f32 	[%rd3], %f14;
	ld.global.f32 	%f15, [%rd52+-8];
	add.s64 	%rd18, %rd17, %rd16;
	ld.global.f32 	%f16, [%rd18];
	fma.rn.f32 	%f17, %f15, %f16, %f14;
	st.global.f32 	[%rd3], %f17;
	ld.global.f32 	%f18, [%rd52+-4];
	add.s64 	%rd19, %rd18, %rd16;
	ld.global.f32 	%f19, [%rd19];
	fma.rn.f32 	%f20, %f18, %f19, %f17;
	st.global.f32 	[%rd3], %f20;
	ld.global.f32 	%f21, [%rd52];
	add.s64 	%rd20, %rd19, %rd16;
	ld.global.f32 	%f22, [%rd20];
	fma.rn.f32 	%f23, %f21, %f22, %f20;
	st.global.f32 	[%rd3], %f23;
	ld.global.f32 	%f24, [%rd52+4];
	add.s64 	%rd21, %rd20, %rd16;
	ld.global.f32 	%f25, [%rd21];
	fma.rn.f32 	%f26, %f24, %f25, %f23;
	st.global.f32 	[%rd3], %f26;
	ld.global.f32 	%f27, [%rd52+8];
	add.s64 	%rd22, %rd21, %rd16;
	ld.global.f32 	%f28, [%rd22];
	fma.rn.f32 	%f29, %f27, %f28, %f26;
	st.global.f32 	[%rd3], %f29;
	ld.global.f32 	%f30, [%rd52+12];
	add.s64 	%rd23, %rd22, %rd16;
	ld.global.f32 	%f31, [%rd23];
	fma.rn.f32 	%f52, %f30, %f31, %f29;
	st.global.f32 	[%rd3], %f52;
	add.s32 	%r37, %r37, 8;
	add.s32 	%r36, %r36, %r7;
	add.s64 	%rd52, %rd52, 32;
	setp.ne.s32 	%p7, %r37, 0;
	@%p7 bra 	$L__BB0_3;
$L__BB0_4:
	setp.eq.s32 	%p8, %r4, 0;
	@%p8 bra 	$L__BB0_12;
	and.b32  	%r13, %r19, 3;
	setp.lt.u32 	%p9, %r4, 4;
	@%p9 bra 	$L__BB0_7;
	add.s32 	%r29, %r39, %r3;
	mul.wide.u32 	%rd24, %r29, 4;
	add.s64 	%rd25, %rd2, %rd24;
	ld.global.f32 	%f32, [%rd25];
	mad.lo.s32 	%r30, %r39, %r18, %r1;
	mul.wide.s32 	%rd26, %r30, 4;
	add.s64 	%rd27, %rd1, %rd26;
	ld.global.f32 	%f33, [%rd27];
	fma.rn.f32 	%f34, %f32, %f33, %f52;
	st.global.f32 	[%rd3], %f34;
	cvt.u64.u32 	%rd28, %r3;
	cvt.u64.u32 	%rd29, %r39;
	add.s64 	%rd30, %rd29, %rd28;
	shl.b64 	%rd31, %rd30, 2;
	add.s64 	%rd32, %rd2, %rd31;
	ld.global.f32 	%f35, [%rd32+4];
	mul.wide.s32 	%rd33, %r18, 4;
	add.s64 	%rd34, %rd27, %rd33;
	ld.global.f32 	%f36, [%rd34];
	fma.rn.f32 	%f37, %f35, %f36, %f34;
	st.global.f32 	[%rd3], %f37;
	ld.global.f32 	%f38, [%rd32+8];
	add.s64 	%rd35, %rd34, %rd33;
	ld.global.f32 	%f39, [%rd35];
	fma.rn.f32 	%f40, %f38, %f39, %f37;
	st.global.f32 	[%rd3], %f40;
	ld.global.f32 	%f41, [%rd32+12];
	add.s64 	%rd36, %rd35, %rd33;
	ld.global.f32 	%f42, [%rd36];
	fma.rn.f32 	%f52, %f41, %f42, %f40;
	st.global.f32 	[%rd3], %f52;
	add.s32 	%r39, %r39, 4;
$L__BB0_7:
	setp.eq.s32 	%p10, %r13, 0;
	@%p10 bra 	$L__BB0_12;
	setp.eq.s32 	%p11, %r13, 1;
	@%p11 bra 	$L__BB0_10;
	add.s32 	%r31, %r39, %r3;
	mul.wide.u32 	%rd37, %r31, 4;
	add.s64 	%rd38, %rd2, %rd37;
	ld.global.f32 	%f43, [%rd38];
	mad.lo.s32 	%r32, %r39, %r18, %r1;
	mul.wide.s32 	%rd39, %r32, 4;
	add.s64 	%rd40, %rd1, %rd39;
	ld.global.f32 	%f44, [%rd40];
	fma.rn.f32 	%f45, %f43, %f44, %f52;
	st.global.f32 	[%rd3], %f45;
	cvt.u64.u32 	%rd41, %r3;
	cvt.u64.u32 	%rd42, %r39;
	add.s64 	%rd43, %rd42, %rd41;
	shl.b64 	%rd44, %rd43, 2;
	add.s64 	%rd45, %rd2, %rd44;
	ld.global.f32 	%f46, [%rd45+4];
	mul.wide.s32 	%rd46, %r18, 4;
	add.s64 	%rd47, %rd40, %rd46;
	ld.global.f32 	%f47, [%rd47];
	fma.rn.f32 	%f52, %f46, %f47, %f45;
	st.global.f32 	[%rd3], %f52;
	add.s32 	%r39, %r39, 2;
$L__BB0_10:
	and.b32  	%r33, %r19, 1;
	setp.eq.b32 	%p12, %r33, 1;
	not.pred 	%p13, %p12;
	@%p13 bra 	$L__BB0_12;
	add.s32 	%r34, %r39, %r3;
	mul.wide.u32 	%rd48, %r34, 4;
	add.s64 	%rd49, %rd2, %rd48;
	ld.global.f32 	%f48, [%rd49];
	mad.lo.s32 	%r35, %r39, %r18, %r1;
	mul.wide.s32 	%rd50, %r35, 4;
	add.s64 	%rd51, %rd1, %rd50;
	ld.global.f32 	%f49, [%rd51];
	fma.rn.f32 	%f50, %f48, %f49, %f52;
	st.global.f32 	[%rd3], %f50;
$L__BB0_12:
	ret;

}
	// .globl	_Z11mm3_kernel2PfS_S_iiiii
.visible .entry _Z11mm3_kernel2PfS_S_iiiii(
	.param .u64 .ptr .align 1 _Z11mm3_kernel2PfS_S_iiiii_param_0,
	.param .u64 .ptr .align 1 _Z11mm3_kernel2PfS_S_iiiii_param_1,
	.param .u64 .ptr .align 1 _Z11mm3_kernel2PfS_S_iiiii_param_2,
	.param .u32 _Z11mm3_kernel2PfS_S_iiiii_param_3,
	.param .u32 _Z11mm3_kernel2PfS_S_iiiii_param_4,
	.param .u32 _Z11mm3_kernel2PfS_S_iiiii_param_5,
	.param .u32 _Z11mm3_kernel2PfS_S_iiiii_param_6,
	.param .u32 _Z11mm3_kernel2PfS_S_iiiii_param_7
)
{
	.reg .pred 	%p<14>;
	.reg .b32 	%r<41>;
	.reg .b32 	%f<55>;
	.reg .b64 	%rd<53>;

	ld.param.u64 	%rd8, [_Z11mm3_kernel2PfS_S_iiiii_param_0];
	ld.param.u64 	%rd9, [_Z11mm3_kernel2PfS_S_iiiii_param_1];
	ld.param.u64 	%rd7, [_Z11mm3_kernel2PfS_S_iiiii_param_2];
	ld.param.u32 	%r20, [_Z11mm3_kernel2PfS_S_iiiii_param_4];
	ld.param.u32 	%r18, [_Z11mm3_kernel2PfS_S_iiiii_param_6];
	ld.param.u32 	%r19, [_Z11mm3_kernel2PfS_S_iiiii_param_7];
	cvta.to.global.u64 	%rd1, %rd9;
	cvta.to.global.u64 	%rd2, %rd8;
	mov.u32 	%r21, %ctaid.x;
	mov.u32 	%r22, %ntid.x;
	mov.u32 	%r23, %tid.x;
	mad.lo.s32 	%r1, %r21, %r22, %r23;
	mov.u32 	%r24, %ctaid.y;
	mov.u32 	%r25, %ntid.y;
	mov.u32 	%r26, %tid.y;
	mad.lo.s32 	%r2, %r24, %r25, %r26;
	setp.ge.s32 	%p1, %r2, %r20;
	setp.ge.s32 	%p2, %r1, %r18;
	or.pred  	%p3, %p1, %p2;
	setp.lt.s32 	%p4, %r19, 1;
	or.pred  	%p5, %p3, %p4;
	@%p5 bra 	$L__BB1_12;
	cvta.to.global.u64 	%rd10, %rd7;
	mul.lo.s32 	%r3, %r19, %r2;
	mad.lo.s32 	%r28, %r18, %r2, %r1;
	mul.wide.s32 	%rd11, %r28, 4;
	add.s64 	%rd3, %rd10, %rd11;
	ld.global.f32 	%f52, [%rd3];
	and.b32  	%r4, %r19, 7;
	setp.lt.u32 	%p6, %r19, 8;
	mov.b32 	%r39, 0;
	@%p6 bra 	$L__BB1_4;
	and.b32  	%r39, %r19, 2147483640;
	neg.s32 	%r37, %r39;
	shl.b32 	%r7, %r18, 3;
	mul.wide.u32 	%rd12, %r3, 4;
	add.s64 	%rd13, %rd12, %rd2;
	add.s64 	%rd52, %rd13, 16;
	mul.wide.s32 	%rd16, %r18, 4;
	mov.u32 	%r36, %r1;
$L__BB1_3:
	.pragma "nounroll";
	ld.global.f32 	%f9, [%rd52+-16];
	mul.wide.s32 	%rd14, %r36, 4;
	add.s64 	%rd15, %rd1, %rd14;
	ld.global.f32 	%f10, [%rd15];
	fma.rn.f32 	%f11, %f9, %f10, %f52;
	st.global.f32 	[%rd3], %f11;
	ld.global.f32 	%f12, [%rd52+-12];
	add.s64 	%rd17, %rd15, %rd16;
	ld.global.f32 	%f13, [%rd17];
	fma.rn.f32 	%f14, %f12, %f13, %f11;
	st.global.f32 	[%rd3], %f14;
	ld.global.f32 	%f15, [%rd52+-8];
	add.s64 	%rd18, %rd17, %rd16;
	ld.global.f32 	%f16, [%rd18];
	fma.rn.f32 	%f17, %f15, %f16, %f14;
	st.global.f32 	[%rd3], %f17;
	ld.global.f32 	%f18, [%rd52+-4];
	add.s64 	%rd19, %rd18, %rd16;
	ld.global.f32 	%f19, [%rd19];
	fma.rn.f32 	%f20, %f18, %f19, %f17;
	st.global.f32 	[%rd3], %f20;
	ld.global.f32 	%f21, [%rd52];
	add.s64 	%rd20, %rd19, %rd16;
	ld.global.f32 	%f22, [%rd20];
	fma.rn.f32 	%f23, %f21, %f22, %f20;
	st.global.f32 	[%rd3], %f23;
	ld.global.f32 	%f24, [%rd52+4];
	add.s64 	%rd21, %rd20, %rd16;
	ld.global.f32 	%f25, [%rd21];
	fma.rn.f32 	%f26, %f24, %f25, %f23;
	st.global.f32 	[%rd3], %f26;
	ld.global.f32 	%f27, [%rd52+8];
	add.s64 	%rd22, %rd21, %rd16;
	ld.global.f32 	%f28, [%rd22];
	fma.rn.f32 	%f29, %f27, %f28, %f26;
	st.global.f32 	[%rd3], %f29;
	ld.global.f32 	%f30, [%rd52+12];
	add.s64 	%rd23, %rd22, %rd16;
	ld.global.f32 	%f31, [%rd23];
	fma.rn.f32 	%f52, %f30, %f31, %f29;
	st.global.f32 	[%rd3], %f52;
	add.s32 	%r37, %r37, 8;
	add.s32 	%r36, %r36, %r7;
	add.s64 	%rd52, %rd52, 32;
	setp.ne.s32 	%p7, %r37, 0;
	@%p7 bra 	$L__BB1_3;
$L__BB1_4:
	setp.eq.s32 	%p8, %r4, 0;
	@%p8 bra 	$L__BB1_12;
	and.b32  	%r13, %r19, 3;
	setp.lt.u32 	%p9, %r4, 4;
	@%p9 bra 	$L__BB1_7;
	add.s32 	%r29, %r39, %r3;
	mul.wide.u32 	%rd24, %r29, 4;
	add.s64 	%rd25, %rd2, %rd24;
	ld.global.f32 	%f32, [%rd25];
	mad.lo.s32 	%r30, %r39, %r18, %r1;
	mul.wide.s32 	%rd26, %r30, 4;
	add.s64 	%rd27, %rd1, %rd26;
	ld.global.f32 	%f33, [%rd27];
	fma.rn.f32 	%f34, %f32, %f33, %f52;
	st.global.f32 	[%rd3], %f34;
	cvt.u64.u32 	%rd28, %r3;
	cvt.u64.u32 	%rd29, %r39;
	add.s64 	%rd30, %rd29, %rd28;
	shl.b64 	%rd31, %rd30, 2;
	add.s64 	%rd32, %rd2, %rd31;
	ld.global.f32 	%f35, [%rd32+4];
	mul.wide.s32 	%rd33, %r18, 4;
	add.s64 	%rd34, %rd27, %rd33;
	ld.global.f32 	%f36, [%rd34];
	fma.rn.f32 	%f37, %f35, %f36, %f34;
	st.global.f32 	[%rd3], %f37;
	ld.global.f32 	%f38, [%rd32+8];
	add.s64 	%rd35, %rd34, %rd33;
	ld.global.f32 	%f39, [%rd35];
	fma.rn.f32 	%f40, %f38, %f39, %f37;
	st.global.f32 	[%rd3], %f40;
	ld.global.f32 	%f41, [%rd32+12];
	add.s64 	%rd36, %rd35, %rd33;
	ld.global.f32 	%f42, [%rd36];
	fma.rn.f32 	%f52, %f41, %f42, %f40;
	st.global.f32 	[%rd3], %f52;
	add.s32 	%r39, %r39, 4;
$L__BB1_7:
	setp.eq.s32 	%p10, %r13, 0;
	@%p10 bra 	$L__BB1_12;
	setp.eq.s32 	%p11, %r13, 1;
	@%p11 bra 	$L__BB1_10;
	add.s32 	%r31, %r39, %r3;
	mul.wide.u32 	%rd37, %r31, 4;
	add.s64 	%rd38, %rd2, %rd37;
	ld.global.f32 	%f43, [%rd38];
	mad.lo.s32 	%r32, %r39, %r18, %r1;
	mul.wide.s32 	%rd39, %r32, 4;
	add.s64 	%rd40, %rd1, %rd39;
	ld.global.f32 	%f44, [%rd40];
	fma.rn.f32 	%f45, %f43, %f44, %f52;
	st.global.f32 	[%rd3], %f45;
	cvt.u64.u32 	%rd41, %r3;
	cvt.u64.u32 	%rd42, %r39;
	add.s64 	%rd43, %rd42, %rd41;
	shl.b64 	%rd44, %rd43, 2;
	add.s64 	%rd45, %rd2, %rd44;
	ld.global.f32 	%f46, [%rd45+4];
	mul.wide.s32 	%rd46, %r18, 4;
	add.s64 	%rd47, %rd40, %rd46;
	ld.global.f32 	%f47, [%rd47];
	fma.rn.f32 	%f52, %f46, %f47, %f45;
	st.global.f32 	[%rd3], %f52;
	add.s32 	%r39, %r39, 2;
$L__BB1_10:
	and.b32  	%r33, %r19, 1;
	setp.eq.b32 	%p12, %r33, 1;
	not.pred 	%p13, %p12;
	@%p13 bra 	$L__BB1_12;
	add.s32 	%r34, %r39, %r3;
	mul.wide.u32 	%rd48, %r34, 4;
	add.s64 	%rd49, %rd2, %rd48;
	ld.global.f32 	%f48, [%rd49];
	mad.lo.s32 	%r35, %r39, %r18, %r1;
	mul.wide.s32 	%rd50, %r35, 4;
	add.s64 	%rd51, %rd1, %rd50;
	ld.global.f32 	%f49, [%rd51];
	fma.rn.f32 	%f50, %f48, %f49, %f52;
	st.global.f32 	[%rd3], %f50;
$L__BB1_12:
	ret;

}
	// .globl	_Z11mm3_kernel3PfS_S_iiiii
.visible .entry _Z11mm3_kernel3PfS_S_iiiii(
	.param .u64 .ptr .align 1 _Z11mm3_kernel3PfS_S_iiiii_param_0,
	.param .u64 .ptr .align 1 _Z11mm3_kernel3PfS_S_iiiii_param_1,
	.param .u64 .ptr .align 1 _Z11mm3_kernel3PfS_S_iiiii_param_2,
	.param .u32 _Z11mm3_kernel3PfS_S_iiiii_param_3,
	.param .u32 _Z11mm3_kernel3PfS_S_iiiii_param_4,
	.param .u32 _Z11mm3_kernel3PfS_S_iiiii_param_5,
	.param .u32 _Z11mm3_kernel3PfS_S_iiiii_param_6,
	.param .u32 _Z11mm3_kernel3PfS_S_iiiii_param_7
)
{
	.reg .pred 	%p<14>;
	.reg .b32 	%r<41>;
	.reg .b32 	%f<55>;
	.reg .b64 	%rd<53>;

	ld.param.u64 	%rd8, [_Z11mm3_kernel3PfS_S_iiiii_param_0];
	ld.param.u64 	%rd9, [_Z11mm3_kernel3PfS_S_iiiii_param_1];
	ld.param.u64 	%rd7, [_Z11mm3_kernel3PfS_S_iiiii_param_2];
	ld.param.u32 	%r20, [_Z11mm3_kernel3PfS_S_iiiii_param_3];
	ld.param.u32 	%r18, [_Z11mm3_kernel3PfS_S_iiiii_param_4];
	ld.param.u32 	%r19, [_Z11mm3_kernel3PfS_S_iiiii_param_6];
	cvta.to.global.u64 	%rd1, %rd9;
	cvta.to.global.u64 	%rd2, %rd8;
	mov.u32 	%r21, %ctaid.x;
	mov.u32 	%r22, %ntid.x;
	mov.u32 	%r23, %tid.x;
	mad.lo.s32 	%r1, %r21, %r22, %r23;
	mov.u32 	%r24, %ctaid.y;
	mov.u32 	%r25, %ntid.y;
	mov.u32 	%r26, %tid.y;
	mad.lo.s32 	%r2, %r24, %r25, %r26;
	setp.ge.s32 	%p1, %r2, %r20;
	setp.ge.s32 	%p2, %r1, %r19;
	or.pred  	%p3, %p1, %p2;
	setp.lt.s32 	%p4, %r18, 1;
	or.pred  	%p5, %p3, %p4;
	@%p5 bra 	$L__BB2_12;
	cvta.to.global.u64 	%rd10, %rd7;
	mul.lo.s32 	%r3, %r18, %r2;
	mad.lo.s32 	%r28, %r19, %r2, %r1;
	mul.wide.s32 	%rd11, %r28, 4;
	add.s64 	%rd3, %rd10, %rd11;
	ld.global.f32 	%f52, [%rd3];
	and.b32  	%r4, %r18, 7;
	setp.lt.u32 	%p6, %r18, 8;
	mov.b32 	%r39, 0;
	@%p6 bra 	$L__BB2_4;
	and.b32  	%r39, %r18, 2147483640;
	neg.s32 	%r37, %r39;
	shl.b32 	%r7, %r19, 3;
	mul.wide.u32 	%rd12, %r3, 4;
	add.s64 	%rd13, %rd12, %rd2;
	add.s64 	%rd52, %rd13, 16;
	mul.wide.s32 	%rd16, %r19, 4;
	mov.u32 	%r36, %r1;
$L__BB2_3:
	.pragma "nounroll";
	ld.global.f32 	%f9, [%rd52+-16];
	mul.wide.s32 	%rd14, %r36, 4;
	add.s64 	%rd15, %rd1, %rd14;
	ld.global.f32 	%f10, [%rd15];
	fma.rn.f32 	%f11, %f9, %f10, %f52;
	st.global.f32 	[%rd3], %f11;
	ld.global.f32 	%f12, [%rd52+-12];
	add.s64 	%rd17, %rd15, %rd16;
	ld.global.f32 	%f13, [%rd17];
	fma.rn.f32 	%f14, %f12, %f13, %f11;
	st.global.f32 	[%rd3], %f14;
	ld.global.f32 	%f15, [%rd52+-8];
	add.s64 	%rd18, %rd17, %rd16;
	ld.global.f32 	%f16, [%rd18];
	fma.rn.f32 	%f17, %f15, %f16, %f14;
	st.global.f32 	[%rd3], %f17;
	ld.global.f32 	%f18, [%rd52+-4];
	add.s64 	%rd19, %rd18, %rd16;
	ld.global.f32 	%f19, [%rd19];
	fma.rn.f32 	%f20, %f18, %f19, %f17;
	st.global.f32 	[%rd3], %f20;
	ld.global.f32 	%f21, [%rd52];
	add.s64 	%rd20, %rd19, %rd16;
	ld.global.f32 	%f22, [%rd20];
	fma.rn.f32 	%f23, %f21, %f22, %f20;
	st.global.f32 	[%rd3], %f23;
	ld.global.f32 	%f24, [%rd52+4];
	add.s64 	%rd21, %rd20, %rd16;
	ld.global.f32 	%f25, [%rd21];
	fma.rn.f32 	%f26, %f24, %f25, %f23;
	st.global.f32 	[%rd3], %f26;
	ld.global.f32 	%f27, [%rd52+8];
	add.s64 	%rd22, %rd21, %rd16;
	ld.global.f32 	%f28, [%rd22];
	fma.rn.f32 	%f29, %f27, %f28, %f26;
	st.global.f32 	[%rd3], %f29;
	ld.global.f32 	%f30, [%rd52+12];
	add.s64 	%rd23, %rd22, %rd16;
	ld.global.f32 	%f31, [%rd23];
	fma.rn.f32 	%f52, %f30, %f31, %f29;
	st.global.f32 	[%rd3], %f52;
	add.s32 	%r37, %r37, 8;
	add.s32 	%r36, %r36, %r7;
	add.s64 	%rd52, %rd52, 32;
	setp.ne.s32 	%p7, %r37, 0;
	@%p7 bra 	$L__BB2_3;
$L__BB2_4:
	setp.eq.s32 	%p8, %r4, 0;
	@%p8 bra 	$L__BB2_12;
	and.b32  	%r13, %r18, 3;
	setp.lt.u32 	%p9, %r4, 4;
	@%p9 bra 	$L__BB2_7;
	add.s32 	%r29, %r39, %r3;
	mul.wide.u32 	%rd24, %r29, 4;
	add.s64 	%rd25, %rd2, %rd24;
	ld.global.f32 	%f32, [%rd25];
	mad.lo.s32 	%r30, %r39, %r19, %r1;
	mul.wide.s32 	%rd26, %r30, 4;
	add.s64 	%rd27, %rd1, %rd26;
	ld.global.f32 	%f33, [%rd27];
	fma.rn.f32 	%f34, %f32, %f33, %f52;
	st.global.f32 	[%rd3], %f34;
	cvt.u64.u32 	%rd28, %r3;
	cvt.u64.u32 	%rd29, %r39;
	add.s64 	%rd30, %rd29, %rd28;
	shl.b64 	%rd31, %rd30, 2;
	add.s64 	%rd32, %rd2, %rd31;
	ld.global.f32 	%f35, [%rd32+4];
	mul.wide.s32 	%rd33, %r19, 4;
	add.s64 	%rd34, %rd27, %rd33;
	ld.global.f32 	%f36, [%rd34];
	fma.rn.f32 	%f37, %f35, %f36, %f34;
	st.global.f32 	[%rd3], %f37;
	ld.global.f32 	%f38, [%rd32+8];
	add.s64 	%rd35, %rd34, %rd33;
	ld.global.f32 	%f39, [%rd35];
	fma.rn.f32 	%f40, %f38, %f39, %f37;
	st.global.f32 	[%rd3], %f40;
	ld.global.f32 	%f41, [%rd32+12];
	add.s64 	%rd36, %rd35, %rd33;
	ld.global.f32 	%f42, [%rd36];
	fma.rn.f32 	%f52, %f41, %f42, %f40;
	st.global.f32 	[%rd3], %f52;
	add.s32 	%r39, %r39, 4;
$L__BB2_7:
	setp.eq.s32 	%p10, %r13, 0;
	@%p10 bra 	$L__BB2_12;
	setp.eq.s32 	%p11, %r13, 1;
	@%p11 bra 	$L__BB2_10;
	add.s32 	%r31, %r39, %r3;
	mul.wide.u32 	%rd37, %r31, 4;
	add.s64 	%rd38, %rd2, %rd37;
	ld.global.f32 	%f43, [%rd38];
	mad.lo.s32 	%r32, %r39, %r19, %r1;
	mul.wide.s32 	%rd39, %r32, 4;
	add.s64 	%rd40, %rd1, %rd39;
	ld.global.f32 	%f44, [%rd40];
	fma.rn.f32 	%f45, %f43, %f44, %f52;
	st.global.f32 	[%rd3], %f45;
	cvt.u64.u32 	%rd41, %r3;
	cvt.u64.u32 	%rd42, %r39;
	add.s64 	%rd43, %rd42, %rd41;
	shl.b64 	%rd44, %rd43, 2;
	add.s64 	%rd45, %rd2, %rd44;
	ld.global.f32 	%f46, [%rd45+4];
	mul.wide.s32 	%rd46, %r19, 4;
	add.s64 	%rd47, %rd40, %rd46;
	ld.global.f32 	%f47, [%rd47];
	fma.rn.f32 	%f52, %f46, %f47, %f45;
	st.global.f32 	[%rd3], %f52;
	add.s32 	%r39, %r39, 2;
$L__BB2_10:
	and.b32  	%r33, %r18, 1;
	setp.eq.b32 	%p12, %r33, 1;
	not.pred 	%p13, %p12;
	@%p13 bra 	$L__BB2_12;
	add.s32 	%r34, %r39, %r3;
	mul.wide.u32 	%rd48, %r34, 4;
	add.s64 	%rd49, %rd2, %rd48;
	ld.global.f32 	%f48, [%rd49];
	mad.lo.s32 	%r35, %r39, %r19, %r1;
	mul.wide.s32 	%rd50, %r35, 4;
	add.s64 	%rd51, %rd1, %rd50;
	ld.global.f32 	%f49, [%rd51];
	fma.rn.f32 	%f50, %f48, %f49, %f52;
	st.global.f32 	[%rd3], %f50;
$L__BB2_12:
	ret;

}


// ===== COMPILED SASS (sm_100) =====

	.target	sm_100

	.elftype	@"ET_EXEC"


//--------------------- .note.nv.tkinfo           --------------------------
	.section	.note.nv.tkinfo,"",@"SHT_NOTE"
	.sectionflags	@"SHF_NOTE_NV_TKINFO"
	.tkinfo
        /*0018*/ 	.word	0x00000002
        /*0030*/ 	.string	""
        /*0030*/ 	.string	"ptxas"
        /*0030*/ 	.string	"Cuda compilation tools, release 13.0, V13.0.88"
        /*0030*/ 	.string	"Build cuda_13.0.r13.0/compiler.36424714_0"
        /*0030*/ 	.string	"-arch sm_100 -m 64 "



//--------------------- .note.nv.cuinfo           --------------------------
	.section	.note.nv.cuinfo,"",@"SHT_NOTE"
	.sectionflags	@"SHF_NOTE_NV_CUINFO"
        /*0018*/ 	.short	0x0002
        /*001a*/ 	.short	0x0064
        /*001c*/ 	.short	0x0082
	.zero		2


//--------------------- .nv.info                  --------------------------
	.section	.nv.info,"",@"SHT_CUDA_INFO"
	.align	4


	//----- nvinfo : EIATTR_REGCOUNT
	.align		4
        /*0000*/ 	.byte	0x04, 0x2f
        /*0002*/ 	.short	(.L_1 - .L_0)
	.align		4
.L_0:
        /*0004*/ 	.word	index@(_Z11mm3_kernel1PfS_S_iiiii)
        /*0008*/ 	.word	0x0000001c


	//----- nvinfo : EIATTR_FRAME_SIZE
	.align		4
.L_1:
        /*000c*/ 	.byte	0x04, 0x11
        /*000e*/ 	.short	(.L_3 - .L_2)
	.align		4
.L_2:
        /*0010*/ 	.word	index@(_Z11mm3_kernel1PfS_S_iiiii)
        /*0014*/ 	.word	0x00000000


	//----- nvinfo : EIATTR_REGCOUNT
	.align		4
.L_3:
        /*0018*/ 	.byte	0x04, 0x2f
        /*001a*/ 	.short	(.L_5 - .L_4)
	.align		4
.L_4:
        /*001c*/ 	.word	index@(_Z11mm3_kernel2PfS_S_iiiii)
        /*0020*/ 	.word	0x0000001c


	//----- nvinfo : EIATTR_FRAME_SIZE
	.align		4
.L_5:
        /*0024*/ 	.byte	0x04, 0x11
        /*0026*/ 	.short	(.L_7 - .L_6)
	.align		4
.L_6:
        /*0028*/ 	.word	index@(_Z11mm3_kernel2PfS_S_iiiii)
        /*002c*/ 	.word	0x00000000


	//----- nvinfo : EIATTR_REGCOUNT
	.align		4
.L_7:
        /*0030*/ 	.byte	0x04, 0x2f
        /*0032*/ 	.short	(.L_9 - .L_8)
	.align		4
.L_8:
        /*0034*/ 	.word	index@(_Z11mm3_kernel3PfS_S_iiiii)
        /*0038*/ 	.word	0x0000001e


	//----- nvinfo : EIATTR_FRAME_SIZE
	.align		4
.L_9:
        /*003c*/ 	.byte	0x04, 0x11
        /*003e*/ 	.short	(.L_11 - .L_10)
	.align		4
.L_10:
        /*0040*/ 	.word	index@(_Z11mm3_kernel3PfS_S_iiiii)
        /*0044*/ 	.word	0x00000000


	//----- nvinfo : EIATTR_MIN_STACK_SIZE
	.align		4
.L_11:
        /*0048*/ 	.byte	0x04, 0x12
        /*004a*/ 	.short	(.L_13 - .L_12)
	.align		4
.L_12:
        /*004c*/ 	.word	index@(_Z11mm3_kernel3PfS_S_iiiii)
        /*0050*/ 	.word	0x00000000


	//----- nvinfo : EIATTR_MIN_STACK_SIZE
	.align		4
.L_13:
        /*0054*/ 	.byte	0x04, 0x12
        /*0056*/ 	.short	(.L_15 - .L_14)
	.align		4
.L_14:
        /*0058*/ 	.word	index@(_Z11mm3_kernel2PfS_S_iiiii)
        /*005c*/ 	.word	0x00000000


	//----- nvinfo : EIATTR_MIN_STACK_SIZE
	.align		4
.L_15:
        /*0060*/ 	.byte	0x04, 0x12
        /*0062*/ 	.short	(.L_17 - .L_16)
	.align		4
.L_16:
        /*0064*/ 	.word	index@(_Z11mm3_kernel1PfS_S_iiiii)
        /*0068*/ 	.word	0x00000000
.L_17:


//--------------------- .nv.compat                --------------------------
	.section	.nv.compat,"",@"SHT_CUDA_COMPAT_INFO"
	.align	4
        /*0000*/ 	.byte	0x02, 0x09, 0x00, 0x00, 0x02, 0x02, 0x01, 0x00, 0x02, 0x05, 0x05, 0x00, 0x03, 0x07, 0x01, 0x01
        /*0010*/ 	.byte	0x02, 0x03, 0x00, 0x00, 0x02, 0x06, 0x01, 0x00, 0x04, 0x0b, 0x08, 0x00, 0x09, 0x00, 0x00, 0x00
        /*0020*/ 	.byte	0x00, 0x00, 0x00, 0x00


//--------------------- .nv.info._Z11mm3_kernel3PfS_S_iiiii --------------------------
	.section	.nv.info._Z11mm3_kernel3PfS_S_iiiii,"",@"SHT_CUDA_INFO"
	.sectionflags	@""
	.align	4


	//----- nvinfo : EIATTR_CUDA_API_VERSION
	.align		4
        /*0000*/ 	.byte	0x04, 0x37
        /*0002*/ 	.short	(.L_19 - .L_18)
.L_18:
        /*0004*/ 	.word	0x00000082


	//----- nvinfo : EIATTR_KPARAM_INFO
	.align		4
.L_19:
        /*0008*/ 	.byte	0x04, 0x17
        /*000a*/ 	.short	(.L_21 - .L_20)
.L_20:
        /*000c*/ 	.word	0x00000000
        /*0010*/ 	.short	0x0007
        /*0012*/ 	.short	0x0028
        /*0014*/ 	.byte	0x00, 0xf0, 0x11, 0x00


	//----- nvinfo : EIATTR_KPARAM_INFO
	.align		4
.L_21:
        /*0018*/ 	.byte	0x04, 0x17
        /*001a*/ 	.short	(.L_23 - .L_22)
.L_22:
        /*001c*/ 	.word	0x00000000
        /*0020*/ 	.short	0x0006
        /*0022*/ 	.short	0x0024
        /*0024*/ 	.byte	0x00, 0xf0, 0x11, 0x00


	//----- nvinfo : EIATTR_KPARAM_INFO
	.align		4
.L_23:
        /*0028*/ 	.byte	0x04, 0x17
        /*002a*/ 	.short	(.L_25 - .L_24)
.L_24:
        /*002c*/ 	.word	0x00000000
        /*0030*/ 	.short	0x0005
        /*0032*/ 	.short	0x0020
        /*0034*/ 	.byte	0x00, 0xf0, 0x11, 0x00


	//----- nvinfo : EIATTR_KPARAM_INFO
	.align		4
.L_25:
        /*0038*/ 	.byte	0x04, 0x17
        /*003a*/ 	.short	(.L_27 - .L_26)
.L_26:
        /*003c*/ 	.word	0x00000000
        /*0040*/ 	.short	0x0004
        /*0042*/ 	.short	0x001c
        /*0044*/ 	.byte	0x00, 0xf0, 0x11, 0x00


	//----- nvinfo : EIATTR_KPARAM_INFO
	.align		4
.L_27:
        /*0048*/ 	.byte	0x04, 0x17
        /*004a*/ 	.short	(.L_29 - .L_28)
.L_28:
        /*004c*/ 	.word	0x00000000
        /*0050*/ 	.short	0x0003
        /*0052*/ 	.short	0x0018
        /*0054*/ 	.byte	0x00, 0xf0, 0x11, 0x00


	//----- nvinfo : EIATTR_KPARAM_INFO
	.align		4
.L_29:
        /*0058*/ 	.byte	0x04, 0x17
        /*005a*/ 	.short	(.L_31 - .L_30)
.L_30:
        /*005c*/ 	.word	0x00000000
        /*0060*/ 	.short	0x0002
        /*0062*/ 	.short	0x0010
        /*0064*/ 	.byte	0x00, 0xf5, 0x21, 0x00


	//----- nvinfo : EIATTR_KPARAM_INFO
	.align		4
.L_31:
        /*0068*/ 	.byte	0x04, 0x17
        /*006a*/ 	.short	(.L_33 - .L_32)
.L_32:
        /*006c*/ 	.word	0x00000000
        /*0070*/ 	.short	0x0001
        /*0072*/ 	.short	0x0008
        /*0074*/ 	.byte	0x00, 0xf5, 0x21, 0x00


	//----- nvinfo : EIATTR_KPARAM_INFO
	.align		4
.L_33:
        /*0078*/ 	.byte	0x04, 0x17
        /*007a*/ 	.short	(.L_35 - .L_34)
.L_34:
        /*007c*/ 	.word	0x00000000
        /*0080*/ 	.short	0x0000
        /*0082*/ 	.short	0x0000
        /*0084*/ 	.byte	0x00, 0xf5, 0x21, 0x00


	//----- nvinfo : EIATTR_SPARSE_MMA_MASK
	.align		4
.L_35:
        /*0088*/ 	.byte	0x03, 0x50
        /*008a*/ 	.short	0x0000


	//----- nvinfo : EIATTR_MAXREG_COUNT
	.align		4
        /*008c*/ 	.byte	0x03, 0x1b
        /*008e*/ 	.short	0x00ff


	//----- nvinfo : EIATTR_MERCURY_ISA_VERSION
	.align		4
        /*0090*/ 	.byte	0x03, 0x5f
        /*0092*/ 	.short	0x0101


	//----- nvinfo : EIATTR_VRC_CTA_INIT_COUNT
	.align		4
        /*0094*/ 	.byte	0x02, 0x4a
	.zero		1
	.zero		1


	//----- nvinfo : EIATTR_EXIT_INSTR_OFFSETS
	.align		4
        /*0098*/ 	.byte	0x04, 0x1c
        /*009a*/ 	.short	(.L_37 - .L_36)


	//   ....[0]....
.L_36:
        /*009c*/ 	.word	0x000000e0


	//   ....[1]....
        /*00a0*/ 	.word	0x00000500


	//   ....[2]....
        /*00a4*/ 	.word	0x00000740


	//   ....[3]....
        /*00a8*/ 	.word	0x000008e0


	//   ....[4]....
        /*00ac*/ 	.word	0x00000990


	//----- nvinfo : EIATTR_CBANK_PARAM_SIZE
	.align		4
.L_37:
        /*00b0*/ 	.byte	0x03, 0x19
        /*00b2*/ 	.short	0x002c


	//----- nvinfo : EIATTR_PARAM_CBANK
	.align		4
        /*00b4*/ 	.byte	0x04, 0x0a
        /*00b6*/ 	.short	(.L_39 - .L_38)
	.align		4
.L_38:
        /*00b8*/ 	.word	index@(.nv.constant0._Z11mm3_kernel3PfS_S_iiiii)
        /*00bc*/ 	.short	0x0380
        /*00be*/ 	.short	0x002c


	//----- nvinfo : EIATTR_SW_WAR
	.align		4
.L_39:
        /*00c0*/ 	.byte	0x04, 0x36
        /*00c2*/ 	.short	(.L_41 - .L_40)
.L_40:
        /*00c4*/ 	.word	0x00000008
.L_41:


//--------------------- .nv.info._Z11mm3_kernel2PfS_S_iiiii --------------------------
	.section	.nv.info._Z11mm3_kernel2PfS_S_iiiii,"",@"SHT_CUDA_INFO"
	.sectionflags	@""
	.align	4


	//----- nvinfo : EIATTR_CUDA_API_VERSION
	.align		4
        /*0000*/ 	.byte	0x04, 0x37
        /*0002*/ 	.short	(.L_43 - .L_42)
.L_42:
        /*0004*/ 	.word	0x00000082


	//----- nvinfo : EIATTR_KPARAM_INFO
	.align		4
.L_43:
        /*0008*/ 	.byte	0x04, 0x17
        /*000a*/ 	.short	(.L_45 - .L_44)
.L_44:
        /*000c*/ 	.word	0x00000000
        /*0010*/ 	.short	0x0007
        /*0012*/ 	.short	0x0028
        /*0014*/ 	.byte	0x00, 0xf0, 0x11, 0x00


	//----- nvinfo : EIATTR_KPARAM_INFO
	.align		4
.L_45:
        /*0018*/ 	.byte	0x04, 0x17
        /*001a*/ 	.short	(.L_47 - .L_46)
.L_46:
        /*001c*/ 	.word	0x00000000
        /*0020*/ 	.short	0x0006
        /*0022*/ 	.short	0x0024
        /*0024*/ 	.byte	0x00, 0xf0, 0x11, 0x00


	//----- nvinfo : EIATTR_KPARAM_INFO
	.align		4
.L_47:
        /*0028*/ 	.byte	0x04, 0x17
        /*002a*/ 	.short	(.L_49 - .L_48)
.L_48:
        /*002c*/ 	.word	0x00000000
        /*0030*/ 	.short	0x0005
        /*0032*/ 	.short	0x0020
        /*0034*/ 	.byte	0x00, 0xf0, 0x11, 0x00


	//----- nvinfo : EIATTR_KPARAM_INFO
	.align		4
.L_49:
        /*0038*/ 	.byte	0x04, 0x17
        /*003a*/ 	.short	(.L_51 - .L_50)
.L_50:
        /*003c*/ 	.word	0x00000000
        /*0040*/ 	.short	0x0004
        /*0042*/ 	.short	0x001c
        /*0044*/ 	.byte	0x00, 0xf0, 0x11, 0x00


	//----- nvinfo : EIATTR_KPARAM_INFO
	.align		4
.L_51:
        /*0048*/ 	.byte	0x04, 0x17
        /*004a*/ 	.short	(.L_53 - .L_52)
.L_52:
        /*004c*/ 	.word	0x00000000
        /*0050*/ 	.short	0x0003
        /*0052*/ 	.short	0x0018
        /*0054*/ 	.byte	0x00, 0xf0, 0x11, 0x00


	//----- nvinfo : EIATTR_KPARAM_INFO
	.align		4
.L_53:
        /*0058*/ 	.byte	0x04, 0x17
        /*005a*/ 	.short	(.L_55 - .L_54)
.L_54:
        /*005c*/ 	.word	0x00000000
        /*0060*/ 	.short	0x0002
        /*0062*/ 	.short	0x0010
        /*0064*/ 	.byte	0x00, 0xf5, 0x21, 0x00


	//----- nvinfo : EIATTR_KPARAM_INFO
	.align		4
.L_55:
        /*0068*/ 	.byte	0x04, 0x17
        /*006a*/ 	.short	(.L_57 - .L_56)
.L_56:
        /*006c*/ 	.word	0x00000000
        /*0070*/ 	.short	0x0001
        /*0072*/ 	.short	0x0008
        /*0074*/ 	.byte	0x00, 0xf5, 0x21, 0x00


	//----- nvinfo : EIATTR_KPARAM_INFO
	.align		4
.L_57:
        /*0078*/ 	.byte	0x04, 0x17
        /*007a*/ 	.short	(.L_59 - .L_58)
.L_58:
        /*007c*/ 	.word	0x00000000
        /*0080*/ 	.short	0x0000
        /*0082*/ 	.short	0x0000
        /*0084*/ 	.byte	0x00, 0xf5, 0x21, 0x00


	//----- nvinfo : EIATTR_SPARSE_MMA_MASK
	.align		4
.L_59:
        /*0088*/ 	.byte	0x03, 0x50
        /*008a*/ 	.short	0x0000


	//----- nvinfo : EIATTR_MAXREG_COUNT
	.align		4
        /*008c*/ 	.byte	0x03, 0x1b
        /*008e*/ 	.short	0x00ff


	//----- nvinfo : EIATTR_MERCURY_ISA_VERSION
	.align		4
        /*0090*/ 	.byte	0x03, 0x5f
        /*0092*/ 	.short	0x0101


	//----- nvinfo : EIATTR_VRC_CTA_INIT_COUNT
	.align		4
        /*0094*/ 	.byte	0x02, 0x4a
	.zero		1
	.zero		1


	//----- nvinfo : EIATTR_EXIT_INSTR_OFFSETS
	.align		4
        /*0098*/ 	.byte	0x04, 0x1c
        /*009a*/ 	.short	(.L_61 - .L_60)


	//   ....[0]....
.L_60:
        /*009c*/ 	.word	0x000000f0


	//   ....[1]....
        /*00a0*/ 	.word	0x00000510


	//   ....[2]....
        /*00a4*/ 	.word	0x00000750


	//   ....[3]....
        /*00a8*/ 	.word	0x000008f0


	//   ....[4]....
        /*00ac*/ 	.word	0x000009a0


	//----- nvinfo : EIATTR_CBANK_PARAM_SIZE
	.align		4
.L_61:
        /*00b0*/ 	.byte	0x03, 0x19
        /*00b2*/ 	.short	0x002c


	//----- nvinfo : EIATTR_PARAM_CBANK
	.align		4
        /*00b4*/ 	.byte	0x04, 0x0a
        /*00b6*/ 	.short	(.L_63 - .L_62)
	.align		4
.L_62:
        /*00b8*/ 	.word	index@(.nv.constant0._Z11mm3_kernel2PfS_S_iiiii)
        /*00bc*/ 	.short	0x0380
        /*00be*/ 	.short	0x002c


	//----- nvinfo : EIATTR_SW_WAR
	.align		4
.L_63:
        /*00c0*/ 	.byte	0x04, 0x36
        /*00c2*/ 	.short	(.L_65 - .L_64)
.L_64:
        /*00c4*/ 	.word	0x00000008
.L_65:


//--------------------- .nv.info._Z11mm3_kernel1PfS_S_iiiii --------------------------
	.section	.nv.info._Z11mm3_kernel1PfS_S_iiiii,"",@"SHT_CUDA_INFO"
	.sectionflags	@""
	.align	4


	//----- nvinfo : EIATTR_CUDA_API_VERSION
	.align		4
        /*0000*/ 	.byte	0x04, 0x37
        /*0002*/ 	.short	(.L_67 - .L_66)
.L_66:
        /*0004*/ 	.word	0x00000082


	//----- nvinfo : EIATTR_KPARAM_INFO
	.align		4
.L_67:
        /*0008*/ 	.byte	0x04, 0x17
        /*000a*/ 	.short	(.L_69 - .L_68)
.L_68:
        /*000c*/ 	.word	0x00000000
        /*0010*/ 	.short	0x0007
        /*0012*/ 	.short	0x0028
        /*0014*/ 	.byte	0x00, 0xf0, 0x11, 0x00


	//----- nvinfo : EIATTR_KPARAM_INFO
	.align		4
.L_69:
        /*0018*/ 	.byte	0x04, 0x17
        /*001a*/ 	.short	(.L_71 - .L_70)
.L_70:
        /*001c*/ 	.word	0x00000000
        /*0020*/ 	.short	0x0006
        /*0022*/ 	.short	0x0024
        /*0024*/ 	.byte	0x00, 0xf0, 0x11, 0x00


	//----- nvinfo : EIATTR_KPARAM_INFO
	.align		4
.L_71:
        /*0028*/ 	.byte	0x04, 0x17
        /*002a*/ 	.short	(.L_73 - .L_72)
.L_72:
        /*002c*/ 	.word	0x00000000
        /*0030*/ 	.short	0x0005
        /*0032*/ 	.short	0x0020
        /*0034*/ 	.byte	0x00, 0xf0, 0x11, 0x00


	//----- nvinfo : EIATTR_KPARAM_INFO
	.align		4
.L_73:
        /*0038*/ 	.byte	0x04, 0x17
        /*003a*/ 	.short	(.L_75 - .L_74)
.L_74:
        /*003c*/ 	.word	0x00000000
        /*0040*/ 	.short	0x0004
        /*0042*/ 	.short	0x001c
        /*0044*/ 	.byte	0x00, 0xf0, 0x11, 0x00


	//----- nvinfo : EIATTR_KPARAM_INFO
	.align		4
.L_75:
        /*0048*/ 	.byte	0x04, 0x17
        /*004a*/ 	.short	(.L_77 - .L_76)
.L_76:
        /*004c*/ 	.word	0x00000000
        /*0050*/ 	.short	0x0003
        /*0052*/ 	.short	0x0018
        /*0054*/ 	.byte	0x00, 0xf0, 0x11, 0x00


	//----- nvinfo : EIATTR_KPARAM_INFO
	.align		4
.L_77:
        /*0058*/ 	.byte	0x04, 0x17
        /*005a*/ 	.short	(.L_79 - .L_78)
.L_78:
        /*005c*/ 	.word	0x00000000
        /*0060*/ 	.short	0x0002
        /*0062*/ 	.short	0x0010
        /*0064*/ 	.byte	0x00, 0xf5, 0x21, 0x00


	//----- nvinfo : EIATTR_KPARAM_INFO
	.align		4
.L_79:
        /*0068*/ 	.byte	0x04, 0x17
        /*006a*/ 	.short	(.L_81 - .L_80)
.L_80:
        /*006c*/ 	.word	0x00000000
        /*0070*/ 	.short	0x0001
        /*0072*/ 	.short	0x0008
        /*0074*/ 	.byte	0x00, 0xf5, 0x21, 0x00


	//----- nvinfo : EIATTR_KPARAM_INFO
	.align		4
.L_81:
        /*0078*/ 	.byte	0x04, 0x17
        /*007a*/ 	.short	(.L_83 - .L_82)
.L_82:
        /*007c*/ 	.word	0x00000000
        /*0080*/ 	.short	0x0000
        /*0082*/ 	.short	0x0000
        /*0084*/ 	.byte	0x00, 0xf5, 0x21, 0x00


	//----- nvinfo : EIATTR_SPARSE_MMA_MASK
	.align		4
.L_83:
        /*0088*/ 	.byte	0x03, 0x50
        /*008a*/ 	.short	0x0000


	//----- nvinfo : EIATTR_MAXREG_COUNT
	.align		4
        /*008c*/ 	.byte	0x03, 0x1b
        /*008e*/ 	.short	0x00ff


	//----- nvinfo : EIATTR_MERCURY_ISA_VERSION
	.align		4
        /*0090*/ 	.byte	0x03, 0x5f
        /*0092*/ 	.short	0x0101


	//----- nvinfo : EIATTR_VRC_CTA_INIT_COUNT
	.align		4
        /*0094*/ 	.byte	0x02, 0x4a
	.zero		1
	.zero		1


	//----- nvinfo : EIATTR_EXIT_INSTR_OFFSETS
	.align		4
        /*0098*/ 	.byte	0x04, 0x1c
        /*009a*/ 	.short	(.L_85 - .L_84)


	//   ....[0]....
.L_84:
        /*009c*/ 	.word	0x000000e0


	//   ....[1]....
        /*00a0*/ 	.word	0x00000500


	//   ....[2]....
        /*00a4*/ 	.word	0x00000740


	//   ....[3]....
        /*00a8*/ 	.word	0x000008e0


	//   ....[4]....
        /*00ac*/ 	.word	0x00000990


	//----- nvinfo : EIATTR_CBANK_PARAM_SIZE
	.align		4
.L_85:
        /*00b0*/ 	.byte	0x03, 0x19
        /*00b2*/ 	.short	0x002c


	//----- nvinfo : EIATTR_PARAM_CBANK
	.align		4
        /*00b4*/ 	.byte	0x04, 0x0a
        /*00b6*/ 	.short	(.L_87 - .L_86)
	.align		4
.L_86:
        /*00b8*/ 	.word	index@(.nv.constant0._Z11mm3_kernel1PfS_S_iiiii)
        /*00bc*/ 	.short	0x0380
        /*00be*/ 	.short	0x002c


	//----- nvinfo : EIATTR_SW_WAR
	.align		4
.L_87:
        /*00c0*/ 	.byte	0x04, 0x36
        /*00c2*/ 	.short	(.L_89 - .L_88)
.L_88:
        /*00c4*/ 	.word	0x00000008
.L_89:


//--------------------- .nv.callgraph             --------------------------
	.section	.nv.callgraph,"",@"SHT_CUDA_CALLGRAPH"
	.align	4
	.sectionentsize	8
	.align		4
        /*0000*/ 	.word	0x00000000
	.align		4
        /*0004*/ 	.word	0xffffffff
	.align		4
        /*0008*/ 	.word	0x00000000
	.align		4
        /*000c*/ 	.word	0xfffffffe
	.align		4
        /*0010*/ 	.word	0x00000000
	.align		4
        /*0014*/ 	.word	0xfffffffd
	.align		4
        /*0018*/ 	.word	0x00000000
	.align		4
        /*001c*/ 	.word	0xfffffffc


//--------------------- .text._Z11mm3_kernel3PfS_S_iiiii --------------------------
	.section	.text._Z11mm3_kernel3PfS_S_iiiii,"ax",@progbits
	.align	128
        .global         _Z11mm3_kernel3PfS_S_iiiii
        .type           _Z11mm3_kernel3PfS_S_iiiii,@function
        .size           _Z11mm3_kernel3PfS_S_iiiii,(.L_x_15 - _Z11mm3_kernel3PfS_S_iiiii)
        .other          _Z11mm3_kernel3PfS_S_iiiii,@"STO_CUDA_ENTRY STV_DEFAULT"
_Z11mm3_kernel3PfS_S_iiiii:
.text._Z11mm3_kernel3PfS_S_iiiii:
[----:B------:R-:W-:Y:S01]  /*0000*/  LDC R1, c[0x0][0x37c] ;  /* 0x0000df00ff017b82 */ /* 0x000fe20000000800 */
[----:B------:R-:W0:Y:S07]  /*0010*/  S2R R4, SR_TID.X ;  /* 0x0000000000047919 */ /* 0x000e2e0000002100 */
[----:B------:R-:W0:Y:S01]  /*0020*/  S2UR UR4, SR_CTAID.X ;  /* 0x00000000000479c3 */ /* 0x000e220000002500 */
[----:B------:R-:W1:Y:S07]  /*0030*/  S2R R5, SR_TID.Y ;  /* 0x0000000000057919 */ /* 0x000e6e0000002200 */
[----:B------:R-:W0:Y:S08]  /*0040*/  LDC R9, c[0x0][0x360] ;  /* 0x0000d800ff097b82 */ /* 0x000e300000000800 */
[----:B------:R-:W1:Y:S08]  /*0050*/  S2UR UR5, SR_CTAID.Y ;  /* 0x00000000000579c3 */ /* 0x000e700000002600 */
[----:B------:R-:W1:Y:S08]  /*0060*/  LDC R6, c[0x0][0x364] ;  /* 0x0000d900ff067b82 */ /* 0x000e700000000800 */
[----:B------:R-:W2:Y:S01]  /*0070*/  LDC R0, c[0x0][0x3a4] ;  /* 0x0000e900ff007b82 */ /* 0x000ea20000000800 */
[----:B0-----:R-:W-:-:S07]  /*0080*/  IMAD R9, R9, UR4, R4 ;  /* 0x0000000409097c24 */ /* 0x001fce000f8e0204 */
[----:B------:R-:W0:Y:S01]  /*0090*/  LDC.64 R2, c[0x0][0x398] ;  /* 0x0000e600ff027b82 */ /* 0x000e220000000a00 */
[----:B-1----:R-:W-:Y:S01]  /*00a0*/  IMAD R6, R6, UR5, R5 ;  /* 0x0000000506067c24 */ /* 0x002fe2000f8e0205 */
[----:B--2---:R-:W-:-:S04]  /*00b0*/  ISETP.GE.AND P0, PT, R9, R0, PT ;  /* 0x000000000900720c */ /* 0x004fc80003f06270 */
[----:B0-----:R-:W-:-:S04]  /*00c0*/  ISETP.GE.OR P0, PT, R6, R2, P0 ;  /* 0x000000020600720c */ /* 0x001fc80000706670 */
[----:B------:R-:W-:-:S13]  /*00d0*/  ISETP.LT.OR P0, PT, R3, 0x1, P0 ;  /* 0x000000010300780c */ /* 0x000fda0000701670 */
[----:B------:R-:W-:Y:S05]  /*00e0*/  @P0 EXIT ;  /* 0x000000000000094d */ /* 0x000fea0003800000 */
[----:B------:R-:W0:Y:S01]  /*00f0*/  LDC.64 R4, c[0x0][0x390] ;  /* 0x0000e400ff047b82 */ /* 0x000e220000000a00 */
[----:B------:R-:W1:Y:S01]  /*0100*/  LDCU.64 UR4, c[0x0][0x358] ;  /* 0x00006b00ff0477ac */ /* 0x000e620008000a00 */
[C---:B------:R-:W-:Y:S01]  /*0110*/  ISETP.GE.U32.AND P1, PT, R3.reuse, 0x8, PT ;  /* 0x000000080300780c */ /* 0x040fe20003f26070 */
[C---:B------:R-:W-:Y:S01]  /*0120*/  IMAD R7, R6.reuse, R0, R9 ;  /* 0x0000000006077224 */ /* 0x040fe200078e0209 */
[----:B------:R-:W-:Y:S01]  /*0130*/  LOP3.LUT R10, R3, 0x7, RZ, 0xc0, !PT ;  /* 0x00000007030a7812 */ /* 0x000fe200078ec0ff */
[----:B------:R-:W-:Y:S02]  /*0140*/  HFMA2 R11, -RZ, RZ, 0, 0 ;  /* 0x00000000ff0b7431 */ /* 0x000fe400000001ff */
[----:B------:R-:W-:Y:S01]  /*0150*/  IMAD R2, R6, R3, RZ ;  /* 0x0000000306027224 */ /* 0x000fe200078e02ff */
[----:B------:R-:W-:Y:S01]  /*0160*/  ISETP.NE.AND P0, PT, R10, RZ, PT ;  /* 0x000000ff0a00720c */ /* 0x000fe20003f05270 */
[----:B0-----:R-:W-:-:S05]  /*0170*/  IMAD.WIDE R4, R7, 0x4, R4 ;  /* 0x0000000407047825 */ /* 0x001fca00078e0204 */
[----:B-1----:R0:W5:Y:S01]  /*0180*/  LDG.E R15, desc[UR4][R4.64] ;  /* 0x00000004040f7981 */ /* 0x002162000c1e1900 */
[----:B------:R-:W-:Y:S06]  /*0190*/  @!P1 BRA `(.L_x_0) ;  /* 0x0000000000d89947 */ /* 0x000fec0003800000 */
[----:B------:R-:W1:Y:S01]  /*01a0*/  LDC.64 R6, c[0x0][0x380] ;  /* 0x0000e000ff067b82 */ /* 0x000e620000000a00 */
[----:B------:R-:W-:Y:S02]  /*01b0*/  LOP3.LUT R11, R3, 0x7ffffff8, RZ, 0xc0, !PT ;  /* 0x7ffffff8030b7812 */ /* 0x000fe400078ec0ff */
[----:B------:R-:W-:Y:S02]  /*01c0*/  MOV R13, R9 ;  /* 0x00000009000d7202 */ /* 0x000fe40000000f00 */
[----:B------:R-:W-:Y:S01]  /*01d0*/  IADD3 R8, PT, PT, -R11, RZ, RZ ;  /* 0x000000ff0b087210 */ /* 0x000fe20007ffe1ff */
[----:B-1----:R-:W-:-:S03]  /*01e0*/  IMAD.WIDE.U32 R6, R2, 0x4, R6 ;  /* 0x0000000402067825 */ /* 0x002fc600078e0006 */
[----:B------:R-:W-:-:S04]  /*01f0*/  IADD3 R6, P1, PT, R6, 0x10, RZ ;  /* 0x0000001006067810 */ /* 0x000fc80007f3e0ff */
[----:B------:R-:W-:-:S09]  /*0200*/  IADD3.X R7, PT, PT, RZ, R7, RZ, P1, !PT ;  /* 0x00000007ff077210 */ /* 0x000fd20000ffe4ff */
.L_x_1:
[----:B------:R-:W1:Y:S01]  /*0210*/  LDC.64 R16, c[0x0][0x388] ;  /* 0x0000e200ff107b82 */ /* 0x000e620000000a00 */
[----:B--2---:R-:W2:Y:S01]  /*0220*/  LDG.E R12, desc[UR4][R6.64+-0x10] ;  /* 0xfffff004060c7981 */ /* 0x004ea2000c1e1900 */
[----:B-1----:R-:W-:-:S05]  /*0230*/  IMAD.WIDE R16, R13, 0x4, R16 ;  /* 0x000000040d107825 */ /* 0x002fca00078e0210 */
[----:B------:R-:W2:Y:S02]  /*0240*/  LDG.E R14, desc[UR4][R16.64] ;  /* 0x00000004100e7981 */ /* 0x000ea4000c1e1900 */
[----:B--2--5:R-:W-:Y:S01]  /*0250*/  FFMA R21, R12, R14, R15 ;  /* 0x0000000e0c157223 */ /* 0x024fe2000000000f */
[----:B------:R-:W-:-:S04]  /*0260*/  IMAD.WIDE R14, R0, 0x4, R16 ;  /* 0x00000004000e7825 */ /* 0x000fc800078e0210 */
[----:B------:R1:W-:Y:S04]  /*0270*/  STG.E desc[UR4][R4.64], R21 ;  /* 0x0000001504007986 */ /* 0x0003e8000c101904 */
[----:B------:R-:W2:Y:S04]  /*0280*/  LDG.E R12, desc[UR4][R6.64+-0xc] ;  /* 0xfffff404060c7981 */ /* 0x000ea8000c1e1900 */
[----:B------:R-:W2:Y:S02]  /*0290*/  LDG.E R18, desc[UR4][R14.64] ;  /* 0x000000040e127981 */ /* 0x000ea4000c1e1900 */
[----:B--2---:R-:W-:Y:S01]  /*02a0*/  FFMA R23, R12, R18, R21 ;  /* 0x000000120c177223 */ /* 0x004fe20000000015 */
[----:B------:R-:W-:-:S04]  /*02b0*/  IMAD.WIDE R18, R0, 0x4, R14 ;  /* 0x0000000400127825 */ /* 0x000fc800078e020e */
[----:B------:R2:W-:Y:S04]  /*02c0*/  STG.E desc[UR4][R4.64], R23 ;  /* 0x0000001704007986 */ /* 0x0005e8000c101904 */
[----:B------:R-:W3:Y:S04]  /*02d0*/  LDG.E R12, desc[UR4][R6.64+-0x8] ;  /* 0xfffff804060c7981 */ /* 0x000ee8000c1e1900 */
[----:B------:R-:W3:Y:S01]  /*02e0*/  LDG.E R20, desc[UR4][R18.64] ;  /* 0x0000000412147981 */ /* 0x000ee2000c1e1900 */
[----:B------:R-:W-:-:S04]  /*02f0*/  IMAD.WIDE R16, R0, 0x4, R18 ;  /* 0x0000000400107825 */ /* 0x000fc800078e0212 */
[----:B---3--:R-:W-:-:S05]  /*0300*/  FFMA R25, R12, R20, R23 ;  /* 0x000000140c197223 */ /* 0x008fca0000000017 */
[----:B------:R3:W-:Y:S04]  /*0310*/  STG.E desc[UR4][R4.64], R25 ;  /* 0x0000001904007986 */ /* 0x0007e8000c101904 */
[----:B------:R-:W1:Y:S04]  /*0320*/  LDG.E R12, desc[UR4][R6.64+-0x4] ;  /* 0xfffffc04060c7981 */ /* 0x000e68000c1e1900 */
[----:B------:R-:W1:Y:S01]  /*0330*/  LDG.E R20, desc[UR4][R16.64] ;  /* 0x0000000410147981 */ /* 0x000e62000c1e1900 */
[----:B------:R-:W-:-:S04]  /*0340*/  IMAD.WIDE R14, R0, 0x4, R16 ;  /* 0x00000004000e7825 */ /* 0x000fc800078e0210 */
[----:B-1----:R-:W-:-:S05]  /*0350*/  FFMA R21, R12, R20, R25 ;  /* 0x000000140c157223 */ /* 0x002fca0000000019 */
[----:B------:R1:W-:Y:S04]  /*0360*/  STG.E desc[UR4][R4.64], R21 ;  /* 0x0000001504007986 */ /* 0x0003e8000c101904 */
[----:B------:R-:W2:Y:S04]  /*0370*/  LDG.E R12, desc[UR4][R6.64] ;  /* 0x00000004060c7981 */ /* 0x000ea8000c1e1900 */
[----:B------:R-:W2:Y:S01]  /*0380*/  LDG.E R20, desc[UR4][R14.64] ;  /* 0x000000040e147981 */ /* 0x000ea2000c1e1900 */
[----:B------:R-:W-:-:S04]  /*0390*/  IMAD.WIDE R18, R0, 0x4, R14 ;  /* 0x0000000400127825 */ /* 0x000fc800078e020e */
[----:B--2---:R-:W-:-:S05]  /*03a0*/  FFMA R23, R12, R20, R21 ;  /* 0x000000140c177223 */ /* 0x004fca0000000015 */
[----:B------:R2:W-:Y:S04]  /*03b0*/  STG.E desc[UR4][R4.64], R23 ;  /* 0x0000001704007986 */ /* 0x0005e8000c101904 */
[----:B------:R-:W3:Y:S04]  /*03c0*/  LDG.E R12, desc[UR4][R6.64+0x4] ;  /* 0x00000404060c7981 */ /* 0x000ee8000c1e1900 */
[----:B------:R-:W3:Y:S01]  /*03d0*/  LDG.E R20, desc[UR4][R18.64] ;  /* 0x0000000412147981 */ /* 0x000ee2000c1e1900 */
[----:B------:R-:W-:-:S04]  /*03e0*/  IMAD.WIDE R16, R0, 0x4, R18 ;  /* 0x0000000400107825 */ /* 0x000fc800078e0212 */
[----:B---3--:R-:W-:-:S05]  /*03f0*/  FFMA R25, R12, R20, R23 ;  /* 0x000000140c197223 */ /* 0x008fca0000000017 */
[----:B------:R2:W-:Y:S04]  /*0400*/  STG.E desc[UR4][R4.64], R25 ;  /* 0x0000001904007986 */ /* 0x0005e8000c101904 */
[----:B------:R-:W3:Y:S04]  /*0410*/  LDG.E R12, desc[UR4][R6.64+0x8] ;  /* 0x00000804060c7981 */ /* 0x000ee8000c1e1900 */
[----:B------:R-:W3:Y:S01]  /*0420*/  LDG.E R20, desc[UR4][R16.64] ;  /* 0x0000000410147981 */ /* 0x000ee2000c1e1900 */
[----:B------:R-:W-:Y:S01]  /*0430*/  IADD3 R8, PT, PT, R8, 0x8, RZ ;  /* 0x0000000808087810 */ /* 0x000fe20007ffe0ff */
[----:B---3--:R-:W-:Y:S01]  /*0440*/  FFMA R27, R12, R20, R25 ;  /* 0x000000140c1b7223 */ /* 0x008fe20000000019 */
[----:B-1----:R-:W-:-:S04]  /*0450*/  IMAD.WIDE R20, R0, 0x4, R16 ;  /* 0x0000000400147825 */ /* 0x002fc800078e0210 */
[----:B------:R2:W-:Y:S04]  /*0460*/  STG.E desc[UR4][R4.64], R27 ;  /* 0x0000001b04007986 */ /* 0x0005e8000c101904 */
[----:B------:R-:W3:Y:S04]  /*0470*/  LDG.E R20, desc[UR4][R20.64] ;  /* 0x0000000414147981 */ /* 0x000ee8000c1e1900 */
[----:B------:R1:W3:Y:S01]  /*0480*/  LDG.E R12, desc[UR4][R6.64+0xc] ;  /* 0x00000c04060c7981 */ /* 0x0002e2000c1e1900 */
[----:B------:R-:W-:Y:S02]  /*0490*/  ISETP.NE.AND P1, PT, R8, RZ, PT ;  /* 0x000000ff0800720c */ /* 0x000fe40003f25270 */
[----:B------:R-:W-:-:S02]  /*04a0*/  LEA R13, R0, R13, 0x3 ;  /* 0x0000000d000d7211 */ /* 0x000fc400078e18ff */
[----:B-1----:R-:W-:-:S04]  /*04b0*/  IADD3 R6, P2, PT, R6, 0x20, RZ ;  /* 0x0000002006067810 */ /* 0x002fc80007f5e0ff */
[----:B------:R-:W-:Y:S01]  /*04c0*/  IADD3.X R7, PT, PT, RZ, R7, RZ, P2, !PT ;  /* 0x00000007ff077210 */ /* 0x000fe200017fe4ff */
[----:B---3--:R-:W-:-:S05]  /*04d0*/  FFMA R15, R12, R20, R27 ;  /* 0x000000140c0f7223 */ /* 0x008fca000000001b */
[----:B------:R2:W-:Y:S01]  /*04e0*/  STG.E desc[UR4][R4.64], R15 ;  /* 0x0000000f04007986 */ /* 0x0005e2000c101904 */
[----:B------:R-:W-:Y:S05]  /*04f0*/  @P1 BRA `(.L_x_1) ;  /* 0xfffffffc00441947 */ /* 0x000fea000383ffff */
.L_x_0:
[----:B------:R-:W-:Y:S05]  /*0500*/  @!P0 EXIT ;  /* 0x000000000000894d */ /* 0x000fea0003800000 */
[----:B------:R-:W-:Y:S02]  /*0510*/  ISETP.GE.U32.AND P1, PT, R10, 0x4, PT ;  /* 0x000000040a00780c */ /* 0x000fe40003f26070 */
[----:B------:R-:W-:-:S04]  /*0520*/  LOP3.LUT R8, R3, 0x3, RZ, 0xc0, !PT ;  /* 0x0000000303087812 */ /* 0x000fc800078ec0ff */
[----:B------:R-:W-:-:S07]  /*0530*/  ISETP.NE.AND P0, PT, R8, RZ, PT ;  /* 0x000000ff0800720c */ /* 0x000fce0003f05270 */
[----:B------:R-:W-:Y:S06]  /*0540*/  @!P1 BRA `(.L_x_2) ;  /* 0x00000000007c9947 */ /* 0x000fec0003800000 */
[----:B------:R-:W1:Y:S01]  /*0550*/  LDC.64 R16, c[0x0][0x380] ;  /* 0x0000e000ff107b82 */ /* 0x000e620000000a00 */
[----:B------:R-:W-:Y:S01]  /*0560*/  IADD3 R7, PT, PT, R2, R11, RZ ;  /* 0x0000000b02077210 */ /* 0x000fe20007ffe0ff */
[----:B------:R-:W-:Y:S01]  /*0570*/  IMAD R19, R11, R0, R9 ;  /* 0x000000000b137224 */ /* 0x000fe200078e0209 */
[----:B------:R-:W3:Y:S05]  /*0580*/  LDCU.64 UR6, c[0x0][0x380] ;  /* 0x00007000ff0677ac */ /* 0x000eea0008000a00 */
[----:B------:R-:W4:Y:S01]  /*0590*/  LDC.64 R12, c[0x0][0x388] ;  /* 0x0000e200ff0c7b82 */ /* 0x000f220000000a00 */
[----:B-1----:R-:W-:-:S06]  /*05a0*/  IMAD.WIDE.U32 R16, R7, 0x4, R16 ;  /* 0x0000000407107825 */ /* 0x002fcc00078e0010 */
[----:B------:R-:W2:Y:S01]  /*05b0*/  LDG.E R16, desc[UR4][R16.64] ;  /* 0x0000000410107981 */ /* 0x000ea2000c1e1900 */
[----:B----4-:R-:W-:-:S05]  /*05c0*/  IMAD.WIDE R12, R19, 0x4, R12 ;  /* 0x00000004130c7825 */ /* 0x010fca00078e020c */
[----:B------:R-:W2:Y:S01]  /*05d0*/  LDG.E R10, desc[UR4][R12.64] ;  /* 0x000000040c0a7981 */ /* 0x000ea2000c1e1900 */
[----:B------:R-:W-:-:S04]  /*05e0*/  IADD3 R7, P1, PT, R2, R11, RZ ;  /* 0x0000000b02077210 */ /* 0x000fc80007f3e0ff */
[----:B------:R-:W-:Y:S02]  /*05f0*/  IADD3.X R14, PT, PT, RZ, RZ, RZ, P1, !PT ;  /* 0x000000ffff0e7210 */ /* 0x000fe40000ffe4ff */
[----:B---3--:R-:W-:-:S04]  /*0600*/  LEA R6, P1, R7, UR6, 0x2 ;  /* 0x0000000607067c11 */ /* 0x008fc8000f8210ff */
[----:B------:R-:W-:Y:S01]  /*0610*/  LEA.HI.X R7, R7, UR7, R14, 0x2, P1 ;  /* 0x0000000707077c11 */ /* 0x000fe200088f140e */
[----:B--2--5:R-:W-:Y:S01]  /*0620*/  FFMA R19, R16, R10, R15 ;  /* 0x0000000a10137223 */ /* 0x024fe2000000000f */
[----:B------:R-:W-:-:S04]  /*0630*/  IMAD.WIDE R14, R0, 0x4, R12 ;  /* 0x00000004000e7825 */ /* 0x000fc800078e020c */
[----:B------:R1:W-:Y:S04]  /*0640*/  STG.E desc[UR4][R4.64], R19 ;  /* 0x0000001304007986 */ /* 0x0003e8000c101904 */
[----:B------:R-:W2:Y:S04]  /*0650*/  LDG.E R18, desc[UR4][R14.64] ;  /* 0x000000040e127981 */ /* 0x000ea8000c1e1900 */
[----:B------:R-:W2:Y:S01]  /*0660*/  LDG.E R10, desc[UR4][R6.64+0x4] ;  /* 0x00000404060a7981 */ /* 0x000ea2000c1e1900 */
[----:B------:R-:W-:-:S04]  /*0670*/  IMAD.WIDE R12, R0, 0x4, R14 ;  /* 0x00000004000c7825 */ /* 0x000fc800078e020e */
[----:B--2---:R-:W-:-:S05]  /*0680*/  FFMA R21, R10, R18, R19 ;  /* 0x000000120a157223 */ /* 0x004fca0000000013 */
[----:B------:R1:W-:Y:S04]  /*0690*/  STG.E desc[UR4][R4.64], R21 ;  /* 0x0000001504007986 */ /* 0x0003e8000c101904 */
[----:B------:R-:W2:Y:S04]  /*06a0*/  LDG.E R10, desc[UR4][R6.64+0x8] ;  /* 0x00000804060a7981 */ /* 0x000ea8000c1e1900 */
[----:B------:R-:W2:Y:S02]  /*06b0*/  LDG.E R16, desc[UR4][R12.64] ;  /* 0x000000040c107981 */ /* 0x000ea4000c1e1900 */
[----:B--2---:R-:W-:Y:S01]  /*06c0*/  FFMA R23, R10, R16, R21 ;  /* 0x000000100a177223 */ /* 0x004fe20000000015 */
[----:B------:R-:W-:-:S04]  /*06d0*/  IMAD.WIDE R16, R0, 0x4, R12 ;  /* 0x0000000400107825 */ /* 0x000fc800078e020c */
[----:B------:R1:W-:Y:S04]  /*06e0*/  STG.E desc[UR4][R4.64], R23 ;  /* 0x0000001704007986 */ /* 0x0003e8000c101904 */
[----:B------:R-:W2:Y:S04]  /*06f0*/  LDG.E R10, desc[UR4][R6.64+0xc] ;  /* 0x00000c04060a7981 */ /* 0x000ea8000c1e1900 */
[----:B------:R-:W2:Y:S01]  /*0700*/  LDG.E R16, desc[UR4][R16.64] ;  /* 0x0000000410107981 */ /* 0x000ea2000c1e1900 */
[----:B------:R-:W-:Y:S01]  /*0710*/  IADD3 R11, PT, PT, R11, 0x4, RZ ;  /* 0x000000040b0b7810 */ /* 0x000fe20007ffe0ff */
[----:B--2---:R-:W-:-:S05]  /*0720*/  FFMA R15, R10, R16, R23 ;  /* 0x000000100a0f7223 */ /* 0x004fca0000000017 */
[----:B------:R1:W-:Y:S02]  /*0730*/  STG.E desc[UR4][R4.64], R15 ;  /* 0x0000000f04007986 */ /* 0x0003e4000c101904 */
.L_x_2:
[----:B------:R-:W-:Y:S05]  /*0740*/  @!P0 EXIT ;  /* 0x000000000000894d */ /* 0x000fea0003800000 */
[----:B------:R-:W-:Y:S02]  /*0750*/  ISETP.NE.AND P1, PT, R8, 0x1, PT ;  /* 0x000000010800780c */ /* 0x000fe40003f25270 */
[----:B------:R-:W-:-:S04]  /*0760*/  LOP3.LUT R3, R3, 0x1, RZ, 0xc0, !PT ;  /* 0x0000000103037812 */ /* 0x000fc800078ec0ff */
[----:B------:R-:W-:-:S07]  /*0770*/  ISETP.NE.U32.AND P0, PT, R3, 0x1, PT ;  /* 0x000000010300780c */ /* 0x000fce0003f05070 */
[----:B------:R-:W-:Y:S06]  /*0780*/  @!P1 BRA `(.L_x_3) ;  /* 0x0000000000549947 */ /* 0x000fec0003800000 */
[----:B------:R-:W3:Y:S01]  /*0790*/  LDC.64 R6, c[0x0][0x380] ;  /* 0x0000e000ff067b82 */ /* 0x000ee20000000a00 */
[----:B------:R-:W-:Y:S01]  /*07a0*/  IADD3 R13, PT, PT, R2, R11, RZ ;  /* 0x0000000b020d7210 */ /* 0x000fe20007ffe0ff */
[----:B------:R-:W-:Y:S01]  /*07b0*/  IMAD R3, R11, R0, R9 ;  /* 0x000000000b037224 */ /* 0x000fe200078e0209 */
[----:B------:R-:W4:Y:S05]  /*07c0*/  LDCU.64 UR6, c[0x0][0x380] ;  /* 0x00007000ff0677ac */ /* 0x000f2a0008000a00 */
[----:B------:R-:W0:Y:S01]  /*07d0*/  LDC.64 R16, c[0x0][0x388] ;  /* 0x0000e200ff107b82 */ /* 0x000e220000000a00 */
[----:B---3--:R-:W-:-:S06]  /*07e0*/  IMAD.WIDE.U32 R12, R13, 0x4, R6 ;  /* 0x000000040d0c7825 */ /* 0x008fcc00078e0006 */
[----:B------:R-:W3:Y:S01]  /*07f0*/  LDG.E R12, desc[UR4][R12.64] ;  /* 0x000000040c0c7981 */ /* 0x000ee2000c1e1900 */
[----:B0-----:R-:W-:-:S05]  /*0800*/  IMAD.WIDE R16, R3, 0x4, R16 ;  /* 0x0000000403107825 */ /* 0x001fca00078e0210 */
[----:B------:R-:W3:Y:S01]  /*0810*/  LDG.E R3, desc[UR4][R16.64] ;  /* 0x0000000410037981 */ /* 0x000ee2000c1e1900 */
[----:B------:R-:W-:-:S04]  /*0820*/  IADD3 R7, P1, PT, R2, R11, RZ ;  /* 0x0000000b02077210 */ /* 0x000fc80007f3e0ff */
[----:B------:R-:W-:Y:S02]  /*0830*/  IADD3.X R8, PT, PT, RZ, RZ, RZ, P1, !PT ;  /* 0x000000ffff087210 */ /* 0x000fe40000ffe4ff */
[----:B----4-:R-:W-:Y:S01]  /*0840*/  LEA R6, P1, R7, UR6, 0x2 ;  /* 0x0000000607067c11 */ /* 0x010fe2000f8210ff */
[----:B-1----:R-:W-:-:S03]  /*0850*/  IMAD.WIDE R18, R0, 0x4, R16 ;  /* 0x0000000400127825 */ /* 0x002fc600078e0210 */
[----:B------:R-:W-:Y:S01]  /*0860*/  LEA.HI.X R7, R7, UR7, R8, 0x2, P1 ;  /* 0x0000000707077c11 */ /* 0x000fe200088f1408 */
[----:B---3-5:R-:W-:-:S05]  /*0870*/  FFMA R3, R12, R3, R15 ;  /* 0x000000030c037223 */ /* 0x028fca000000000f */
[----:B------:R3:W-:Y:S04]  /*0880*/  STG.E desc[UR4][R4.64], R3 ;  /* 0x0000000304007986 */ /* 0x0007e8000c101904 */
[----:B------:R-:W2:Y:S04]  /*0890*/  LDG.E R18, desc[UR4][R18.64] ;  /* 0x0000000412127981 */ /* 0x000ea8000c1e1900 */
[----:B------:R-:W2:Y:S01]  /*08a0*/  LDG.E R6, desc[UR4][R6.64+0x4] ;  /* 0x0000040406067981 */ /* 0x000ea2000c1e1900 */
[----:B------:R-:W-:Y:S01]  /*08b0*/  IADD3 R11, PT, PT, R11, 0x2, RZ ;  /* 0x000000020b0b7810 */ /* 0x000fe20007ffe0ff */
[----:B--2---:R-:W-:-:S05]  /*08c0*/  FFMA R15, R6, R18, R3 ;  /* 0x00000012060f7223 */ /* 0x004fca0000000003 */
[----:B------:R3:W-:Y:S02]  /*08d0*/  STG.E desc[UR4][R4.64], R15 ;  /* 0x0000000f04007986 */ /* 0x0007e4000c101904 */
.L_x_3:
[----:B------:R-:W-:Y:S05]  /*08e0*/  @P0 EXIT ;  /* 0x000000000000094d */ /* 0x000fea0003800000 */
[----:B------:R-:W4:Y:S01]  /*08f0*/  LDC.64 R6, c[0x0][0x380] ;  /* 0x0000e000ff067b82 */ /* 0x000f220000000a00 */
[----:B---3--:R-:W-:Y:S01]  /*0900*/  IADD3 R3, PT, PT, R2, R11, RZ ;  /* 0x0000000b02037210 */ /* 0x008fe20007ffe0ff */
[----:B------:R-:W-:-:S06]  /*0910*/  IMAD R9, R11, R0, R9 ;  /* 0x000000000b097224 */ /* 0x000fcc00078e0209 */
[----:B------:R-:W3:Y:S01]  /*0920*/  LDC.64 R12, c[0x0][0x388] ;  /* 0x0000e200ff0c7b82 */ /* 0x000ee20000000a00 */
[----:B----4-:R-:W-:-:S06]  /*0930*/  IMAD.WIDE.U32 R2, R3, 0x4, R6 ;  /* 0x0000000403027825 */ /* 0x010fcc00078e0006 */
[----:B------:R-:W1:Y:S01]  /*0940*/  LDG.E R2, desc[UR4][R2.64] ;  /* 0x0000000402027981 */ /* 0x000e62000c1e1900 */
[----:B---3--:R-:W-:-:S06]  /*0950*/  IMAD.WIDE R6, R9, 0x4, R12 ;  /* 0x0000000409067825 */ /* 0x008fcc00078e020c */
[----:B------:R-:W1:Y:S02]  /*0960*/  LDG.E R6, desc[UR4][R6.64] ;  /* 0x0000000406067981 */ /* 0x000e64000c1e1900 */
[----:B-12--5:R-:W-:-:S05]  /*0970*/  FFMA R15, R2, R6, R15 ;  /* 0x00000006020f7223 */ /* 0x026fca000000000f */
[----:B------:R-:W-:Y:S01]  /*0980*/  STG.E desc[UR4][R4.64], R15 ;  /* 0x0000000f04007986 */ /* 0x000fe2000c101904 */
[----:B------:R-:W-:Y:S05]  /*0990*/  EXIT ;  /* 0x000000000000794d */ /* 0x000fea0003800000 */
.L_x_4:
[----:B------:R-:W-:-:S00]  /*09a0*/  BRA `(.L_x_4) ;  /* 0xfffffffc00fc7947 */ /* 0x000fc0000383ffff */
[----:B------:R-:W-:-:S00]  /*09b0*/  NOP ;  /* 0x0000000000007918 */ /* 0x000fc00000000000 */
        /* <DEDUP_REMOVED lines=12> */
.L_x_15:


//--------------------- .text._Z11mm3_kernel2PfS_S_iiiii --------------------------
	.section	.text._Z11mm3_kernel2PfS_S_iiiii,"ax",@progbits
	.align	128
        .global         _Z11mm3_kernel2PfS_S_iiiii
        .type           _Z11mm3_kernel2PfS_S_iiiii,@function
        .size           _Z11mm3_kernel2PfS_S_iiiii,(.L_x_16 - _Z11mm3_kernel2PfS_S_iiiii)
        .other          _Z11mm3_kernel2PfS_S_iiiii,@"STO_CUDA_ENTRY STV_DEFAULT"
_Z11mm3_kernel2PfS_S_iiiii:
.text._Z11mm3_kernel2PfS_S_iiiii:
[----:B------:R-:W-:Y:S01]  /*0000*/  LDC R1, c[0x0][0x37c] ;  /* 0x0000df00ff017b82 */ /* 0x000fe20000000800 */
[----:B------:R-:W0:Y:S07]  /*0010*/  S2R R2, SR_TID.X ;  /* 0x0000000000027919 */ /* 0x000e2e0000002100 */
[----:B------:R-:W0:Y:S01]  /*0020*/  S2UR UR4, SR_CTAID.X ;  /* 0x00000000000479c3 */ /* 0x000e220000002500 */
[----:B------:R-:W1:Y:S01]  /*0030*/  LDCU UR6, c[0x0][0x39c] ;  /* 0x00007380ff0677ac */ /* 0x000e620008000800 */
[----:B------:R-:W2:Y:S06]  /*0040*/  S2R R4, SR_TID.Y ;  /* 0x0000000000047919 */ /* 0x000eac0000002200 */
[----:B------:R-:W0:Y:S08]  /*0050*/  LDC R7, c[0x0][0x360] ;  /* 0x0000d800ff077b82 */ /* 0x000e300000000800 */
[----:B------:R-:W2:Y:S08]  /*0060*/  S2UR UR5, SR_CTAID.Y ;  /* 0x00000000000579c3 */ /* 0x000eb00000002600 */
[----:B------:R-:W2:Y:S08]  /*0070*/  LDC R5, c[0x0][0x364] ;  /* 0x0000d900ff057b82 */ /* 0x000eb00000000800 */
[----:B------:R-:W3:Y:S01]  /*0080*/  LDC R0, c[0x0][0x3a4] ;  /* 0x0000e900ff007b82 */ /* 0x000ee20000000800 */
[----:B0-----:R-:W-:-:S07]  /*0090*/  IMAD R7, R7, UR4, R2 ;  /* 0x0000000407077c24 */ /* 0x001fce000f8e0202 */
[----:B------:R-:W0:Y:S01]  /*00a0*/  LDC R6, c[0x0][0x3a8] ;  /* 0x0000ea00ff067b82 */ /* 0x000e220000000800 */
[----:B--2---:R-:W-:Y:S01]  /*00b0*/  IMAD R5, R5, UR5, R4 ;  /* 0x0000000505057c24 */ /* 0x004fe2000f8e0204 */
[----:B---3--:R-:W-:-:S04]  /*00c0*/  ISETP.GE.AND P0, PT, R7, R0, PT ;  /* 0x000000000700720c */ /* 0x008fc80003f06270 */
[----:B-1----:R-:W-:-:S04]  /*00d0*/  ISETP.GE.OR P0, PT, R5, UR6, P0 ;  /* 0x0000000605007c0c */ /* 0x002fc80008706670 */
[----:B0-----:R-:W-:-:S13]  /*00e0*/  ISETP.LT.OR P0, PT, R6, 0x1, P0 ;  /* 0x000000010600780c */ /* 0x001fda0000701670 */
[----:B------:R-:W-:Y:S05]  /*00f0*/  @P0 EXIT ;  /* 0x000000000000094d */ /* 0x000fea0003800000 */
[----:B------:R-:W0:Y:S01]  /*0100*/  LDC.64 R2, c[0x0][0x390] ;  /* 0x0000e400ff027b82 */ /* 0x000e220000000a00 */
[----:B------:R-:W1:Y:S01]  /*0110*/  LDCU.64 UR4, c[0x0][0x358] ;  /* 0x00006b00ff0477ac */ /* 0x000e620008000a00 */
[C---:B------:R-:W-:Y:S01]  /*0120*/  ISETP.GE.U32.AND P1, PT, R6.reuse, 0x8, PT ;  /* 0x000000080600780c */ /* 0x040fe20003f26070 */
[C---:B------:R-:W-:Y:S01]  /*0130*/  IMAD R9, R5.reuse, R0, R7 ;  /* 0x0000000005097224 */ /* 0x040fe200078e0207 */
[----:B------:R-:W-:Y:S01]  /*0140*/  LOP3.LUT R18, R6, 0x7, RZ, 0xc0, !PT ;  /* 0x0000000706127812 */ /* 0x000fe200078ec0ff */
[----:B------:R-:W-:-:S03]  /*0150*/  IMAD R8, R5, R6, RZ ;  /* 0x0000000605087224 */ /* 0x000fc600078e02ff */
[----:B------:R-:W-:Y:S01]  /*0160*/  ISETP.NE.AND P0, PT, R18, RZ, PT ;  /* 0x000000ff1200720c */ /* 0x000fe20003f05270 */
[----:B0-----:R-:W-:-:S04]  /*0170*/  IMAD.WIDE R2, R9, 0x4, R2 ;  /* 0x0000000409027825 */ /* 0x001fc800078e0202 */
[----:B------:R-:W-:Y:S01]  /*0180*/  HFMA2 R9, -RZ, RZ, 0, 0 ;  /* 0x00000000ff097431 */ /* 0x000fe200000001ff */
        /* <DEDUP_REMOVED lines=9> */
.L_x_6:
        /* <DEDUP_REMOVED lines=17> */
[----:B------:R-:W4:Y:S04]  /*0330*/  LDG.E R20, desc[UR4][R4.64+-0x4] ;  /* 0xfffffc0404147981 */ /* 0x000f28000c1e1900 */
[----:B-1----:R-:W4:Y:S01]  /*0340*/  LDG.E R19, desc[UR4][R14.64] ;  /* 0x000000040e137981 */ /* 0x002f22000c1e1900 */
[----:B------:R-:W-:-:S04]  /*0350*/  IMAD.WIDE R12, R0, 0x4, R14 ;  /* 0x00000004000c7825 */ /* 0x000fc800078e020e */
[----:B----4-:R-:W-:-:S05]  /*0360*/  FFMA R19, R20, R19, R23 ;  /* 0x0000001314137223 */ /* 0x010fca0000000017 */
[----:B------:R1:W-:Y:S04]  /*0370*/  STG.E desc[UR4][R2.64], R19 ;  /* 0x0000001302007986 */ /* 0x0003e8000c101904 */
[----:B------:R-:W4:Y:S04]  /*0380*/  LDG.E R20, desc[UR4][R4.64] ;  /* 0x0000000404147981 */ /* 0x000f28000c1e1900 */
[----:B--2---:R-:W4:Y:S01]  /*0390*/  LDG.E R21, desc[UR4][R12.64] ;  /* 0x000000040c157981 */ /* 0x004f22000c1e1900 */
[----:B------:R-:W-:-:S04]  /*03a0*/  IMAD.WIDE R16, R0, 0x4, R12 ;  /* 0x0000000400107825 */ /* 0x000fc800078e020c */
[----:B----4-:R-:W-:-:S05]  /*03b0*/  FFMA R25, R20, R21, R19 ;  /* 0x0000001514197223 */ /* 0x010fca0000000013 */
[----:B------:R2:W-:Y:S04]  /*03c0*/  STG.E desc[UR4][R2.64], R25 ;  /* 0x0000001902007986 */ /* 0x0005e8000c101904 */
[----:B------:R-:W3:Y:S04]  /*03d0*/  LDG.E R20, desc[UR4][R4.64+0x4] ;  /* 0x0000040404147981 */ /* 0x000ee8000c1e1900 */
[----:B------:R-:W3:Y:S01]  /*03e0*/  LDG.E R21, desc[UR4][R16.64] ;  /* 0x0000000410157981 */ /* 0x000ee2000c1e1900 */
[----:B------:R-:W-:-:S04]  /*03f0*/  IMAD.WIDE R14, R0, 0x4, R16 ;  /* 0x00000004000e7825 */ /* 0x000fc800078e0210 */
[----:B---3--:R-:W-:-:S05]  /*0400*/  FFMA R23, R20, R21, R25 ;  /* 0x0000001514177223 */ /* 0x008fca0000000019 */
[----:B------:R2:W-:Y:S04]  /*0410*/  STG.E desc[UR4][R2.64], R23 ;  /* 0x0000001702007986 */ /* 0x0005e8000c101904 */
[----:B------:R-:W3:Y:S04]  /*0420*/  LDG.E R20, desc[UR4][R4.64+0x8] ;  /* 0x0000080404147981 */ /* 0x000ee8000c1e1900 */
[----:B-1----:R-:W3:Y:S01]  /*0430*/  LDG.E R19, desc[UR4][R14.64] ;  /* 0x000000040e137981 */ /* 0x002ee2000c1e1900 */
[----:B------:R-:W-:Y:S01]  /*0440*/  IADD3 R10, PT, PT, R10, 0x8, RZ ;  /* 0x000000080a0a7810 */ /* 0x000fe20007ffe0ff */
[----:B---3--:R-:W-:Y:S01]  /*0450*/  FFMA R19, R20, R19, R23 ;  /* 0x0000001314137223 */ /* 0x008fe20000000017 */
[----:B------:R-:W-:-:S04]  /*0460*/  IMAD.WIDE R20, R0, 0x4, R14 ;  /* 0x0000000400147825 */ /* 0x000fc800078e020e */
        /* <DEDUP_REMOVED lines=10> */
.L_x_5:
        /* <DEDUP_REMOVED lines=36> */
.L_x_7:
[----:B------:R-:W-:Y:S05]  /*0750*/  @!P0 EXIT ;  /* 0x000000000000894d */ /* 0x000fea0003800000 */
[----:B------:R-:W-:Y:S02]  /*0760*/  ISETP.NE.AND P1, PT, R16, 0x1, PT ;  /* 0x000000011000780c */ /* 0x000fe40003f25270 */
[----:B------:R-:W-:-:S04]  /*0770*/  LOP3.LUT R6, R6, 0x1, RZ, 0xc0, !PT ;  /* 0x0000000106067812 */ /* 0x000fc800078ec0ff */
[----:B------:R-:W-:-:S07]  /*0780*/  ISETP.NE.U32.AND P0, PT, R6, 0x1, PT ;  /* 0x000000010600780c */ /* 0x000fce0003f05070 */
[----:B------:R-:W-:Y:S06]  /*0790*/  @!P1 BRA `(.L_x_8) ;  /* 0x0000000000549947 */ /* 0x000fec0003800000 */
[----:B------:R-:W3:Y:S01]  /*07a0*/  LDC.64 R4, c[0x0][0x380] ;  /* 0x0000e000ff047b82 */ /* 0x000ee20000000a00 */
[----:B------:R-:W-:Y:S01]  /*07b0*/  IADD3 R11, PT, PT, R8, R9, RZ ;  /* 0x00000009080b7210 */ /* 0x000fe20007ffe0ff */
[----:B-1----:R-:W-:Y:S01]  /*07c0*/  IMAD R17, R9, R0, R7 ;  /* 0x0000000009117224 */ /* 0x002fe200078e0207 */
[----:B------:R-:W1:Y:S05]  /*07d0*/  LDCU.64 UR6, c[0x0][0x380] ;  /* 0x00007000ff0677ac */ /* 0x000e6a0008000a00 */
[----:B------:R-:W4:Y:S01]  /*07e0*/  LDC.64 R14, c[0x0][0x388] ;  /* 0x0000e200ff0e7b82 */ /* 0x000f220000000a00 */
[----:B---3--:R-:W-:-:S06]  /*07f0*/  IMAD.WIDE.U32 R10, R11, 0x4, R4 ;  /* 0x000000040b0a7825 */ /* 0x008fcc00078e0004 */
[----:B------:R-:W2:Y:S01]  /*0800*/  LDG.E R10, desc[UR4][R10.64] ;  /* 0x000000040a0a7981 */ /* 0x000ea2000c1e1900 */
[----:B----4-:R-:W-:-:S05]  /*0810*/  IMAD.WIDE R14, R17, 0x4, R14 ;  /* 0x00000004110e7825 */ /* 0x010fca00078e020e */
[----:B------:R-:W2:Y:S01]  /*0820*/  LDG.E R6, desc[UR4][R14.64] ;  /* 0x000000040e067981 */ /* 0x000ea2000c1e1900 */
[----:B------:R-:W-:-:S04]  /*0830*/  IADD3 R5, P1, PT, R8, R9, RZ ;  /* 0x0000000908057210 */ /* 0x000fc80007f3e0ff */
[----:B------:R-:W-:Y:S02]  /*0840*/  IADD3.X R12, PT, PT, RZ, RZ, RZ, P1, !PT ;  /* 0x000000ffff0c7210 */ /* 0x000fe40000ffe4ff */
[----:B-1----:R-:W-:Y:S01]  /*0850*/  LEA R4, P1, R5, UR6, 0x2 ;  /* 0x0000000605047c11 */ /* 0x002fe2000f8210ff */
[----:B------:R-:W-:-:S03]  /*0860*/  IMAD.WIDE R16, R0, 0x4, R14 ;  /* 0x0000000400107825 */ /* 0x000fc600078e020e */
[----:B------:R-:W-:Y:S01]  /*0870*/  LEA.HI.X R5, R5, UR7, R12, 0x2, P1 ;  /* 0x0000000705057c11 */ /* 0x000fe200088f140c */
[----:B--2--5:R-:W-:-:S05]  /*0880*/  FFMA R19, R10, R6, R13 ;  /* 0x000000060a137223 */ /* 0x024fca000000000d */
[----:B------:R3:W-:Y:S04]  /*0890*/  STG.E desc[UR4][R2.64], R19 ;  /* 0x0000001302007986 */ /* 0x0007e8000c101904 */
[----:B------:R-:W2:Y:S04]  /*08a0*/  LDG.E R16, desc[UR4][R16.64] ;  /* 0x0000000410107981 */ /* 0x000ea8000c1e1900 */
[----:B------:R-:W2:Y:S01]  /*08b0*/  LDG.E R4, desc[UR4][R4.64+0x4] ;  /* 0x0000040404047981 */ /* 0x000ea2000c1e1900 */
[----:B------:R-:W-:Y:S01]  /*08c0*/  IADD3 R9, PT, PT, R9, 0x2, RZ ;  /* 0x0000000209097810 */ /* 0x000fe20007ffe0ff */
[----:B--2---:R-:W-:-:S05]  /*08d0*/  FFMA R13, R4, R16, R19 ;  /* 0x00000010040d7223 */ /* 0x004fca0000000013 */
[----:B------:R3:W-:Y:S02]  /*08e0*/  STG.E desc[UR4][R2.64], R13 ;  /* 0x0000000d02007986 */ /* 0x0007e4000c101904 */
.L_x_8:
[----:B------:R-:W-:Y:S05]  /*08f0*/  @P0 EXIT ;  /* 0x000000000000094d */ /* 0x000fea0003800000 */
[----:B------:R-:W4:Y:S01]  /*0900*/  LDC.64 R4, c[0x0][0x380] ;  /* 0x0000e000ff047b82 */ /* 0x000f220000000a00 */
[----:B------:R-:W-:Y:S01]  /*0910*/  IADD3 R15, PT, PT, R8, R9, RZ ;  /* 0x00000009080f7210 */ /* 0x000fe20007ffe0ff */
[----:B------:R-:W-:-:S06]  /*0920*/  IMAD R7, R9, R0, R7 ;  /* 0x0000000009077224 */ /* 0x000fcc00078e0207 */
[----:B------:R-:W0:Y:S01]  /*0930*/  LDC.64 R10, c[0x0][0x388] ;  /* 0x0000e200ff0a7b82 */ /* 0x000e220000000a00 */
[----:B----4-:R-:W-:-:S06]  /*0940*/  IMAD.WIDE.U32 R4, R15, 0x4, R4 ;  /* 0x000000040f047825 */ /* 0x010fcc00078e0004 */
[----:B------:R-:W1:Y:S01]  /*0950*/  LDG.E R4, desc[UR4][R4.64] ;  /* 0x0000000404047981 */ /* 0x000e62000c1e1900 */
[----:B0-----:R-:W-:-:S06]  /*0960*/  IMAD.WIDE R6, R7, 0x4, R10 ;  /* 0x0000000407067825 */ /* 0x001fcc00078e020a */
[----:B------:R-:W1:Y:S02]  /*0970*/  LDG.E R6, desc[UR4][R6.64] ;  /* 0x0000000406067981 */ /* 0x000e64000c1e1900 */
[----:B-123-5:R-:W-:-:S05]  /*0980*/  FFMA R13, R4, R6, R13 ;  /* 0x00000006040d7223 */ /* 0x02efca000000000d */
[----:B------:R-:W-:Y:S01]  /*0990*/  STG.E desc[UR4][R2.64], R13 ;  /* 0x0000000d02007986 */ /* 0x000fe2000c101904 */
[----:B------:R-:W-:Y:S05]  /*09a0*/  EXIT ;  /* 0x000000000000794d */ /* 0x000fea0003800000 */
.L_x_9:
        /* <DEDUP_REMOVED lines=13> */
.L_x_16:


//--------------------- .text._Z11mm3_kernel1PfS_S_iiiii --------------------------
	.section	.text._Z11mm3_kernel1PfS_S_iiiii,"ax",@progbits
	.align	128
        .global         _Z11mm3_kernel1PfS_S_iiiii
        .type           _Z11mm3_kernel1PfS_S_iiiii,@function
        .size           _Z11mm3_kernel1PfS_S_iiiii,(.L_x_17 - _Z11mm3_kernel1PfS_S_iiiii)
        .other          _Z11mm3_kernel1PfS_S_iiiii,@"STO_CUDA_ENTRY STV_DEFAULT"
_Z11mm3_kernel1PfS_S_iiiii:
.text._Z11mm3_kernel1PfS_S_iiiii:
[----:B------:R-:W-:Y:S01]  /*0000*/  LDC R1, c[0x0][0x37c] ;  /* 0x0000df00ff017b82 */ /* 0x000fe20000000800 */
[----:B------:R-:W0:Y:S07]  /*0010*/  S2R R5, SR_TID.X ;  /* 0x0000000000057919 */ /* 0x000e2e0000002100 */
[----:B------:R-:W0:Y:S01]  /*0020*/  S2UR UR4, SR_CTAID.X ;  /* 0x00000000000479c3 */ /* 0x000e220000002500 */
[----:B------:R-:W1:Y:S07]  /*0030*/  S2R R4, SR_TID.Y ;  /* 0x0000000000047919 */ /* 0x000e6e0000002200 */
[----:B------:R-:W0:Y:S08]  /*0040*/  LDC R8, c[0x0][0x360] ;  /* 0x0000d800ff087b82 */ /* 0x000e300000000800 */
[----:B------:R-:W1:Y:S08]  /*0050*/  S2UR UR5, SR_CTAID.Y ;  /* 0x00000000000579c3 */ /* 0x000e700000002600 */
[----:B------:R-:W1:Y:S08]  /*0060*/  LDC R7, c[0x0][0x364] ;  /* 0x0000d900ff077b82 */ /* 0x000e700000000800 */
[----:B------:R-:W2:Y:S01]  /*0070*/  LDC.64 R2, c[0x0][0x398] ;  /* 0x0000e600ff027b82 */ /* 0x000ea20000000a00 */
[----:B0-----:R-:W-:-:S07]  /*0080*/  IMAD R8, R8, UR4, R5 ;  /* 0x0000000408087c24 */ /* 0x001fce000f8e0205 */
[----:B------:R-:W0:Y:S01]  /*0090*/  LDC R0, c[0x0][0x3a0] ;  /* 0x0000e800ff007b82 */ /* 0x000e220000000800 */
[----:B-1----:R-:W-:Y:S01]  /*00a0*/  IMAD R7, R7, UR5, R4 ;  /* 0x0000000507077c24 */ /* 0x002fe2000f8e0204 */
[----:B--2---:R-:W-:-:S04]  /*00b0*/  ISETP.GE.AND P0, PT, R8, R3, PT ;  /* 0x000000030800720c */ /* 0x004fc80003f06270 */
[----:B------:R-:W-:-:S04]  /*00c0*/  ISETP.GE.OR P0, PT, R7, R2, P0 ;  /* 0x000000020700720c */ /* 0x000fc80000706670 */
        /* <DEDUP_REMOVED lines=20> */
.L_x_11:
        /* <DEDUP_REMOVED lines=34> */
[----:B------:R-:W-:Y:S01]  /*0430*/  IMAD.WIDE R16, R3, 0x4, R14 ;  /* 0x0000000403107825 */ /* 0x000fe200078e020e */
[----:B------:R-:W-:-:S03]  /*0440*/  IADD3 R10, PT, PT, R10, 0x8, RZ ;  /* 0x000000080a0a7810 */ /* 0x000fc60007ffe0ff */
[----:B---3--:R-:W-:-:S05]  /*0450*/  FFMA R25, R20, R11, R23 ;  /* 0x0000000b14197223 */ /* 0x008fca0000000017 */
        /* <DEDUP_REMOVED lines=10> */
.L_x_10:
        /* <DEDUP_REMOVED lines=36> */
.L_x_12:
        /* <DEDUP_REMOVED lines=11> */
[----:B------:R-:W3:Y:S01]  /*07f0*/  LDG.E R12, desc[UR4][R12.64] ;  /* 0x000000040c0c7981 */ /* 0x000ee2000c1e1900 */
[----:B----4-:R-:W-:-:S05]  /*0800*/  IMAD.WIDE R14, R17, 0x4, R14 ;  /* 0x00000004110e7825 */ /* 0x010fca00078e020e */
[----:B------:R-:W3:Y:S01]  /*0810*/  LDG.E R0, desc[UR4][R14.64] ;  /* 0x000000040e007981 */ /* 0x000ee2000c1e1900 */
[----:B------:R-:W-:-:S04]  /*0820*/  IADD3 R7, P1, PT, R2, R9, RZ ;  /* 0x0000000902077210 */ /* 0x000fc80007f3e0ff */
[----:B------:R-:W-:Y:S02]  /*0830*/  IADD3.X R10, PT, PT, RZ, RZ, RZ, P1, !PT ;  /* 0x000000ffff0a7210 */ /* 0x000fe40000ffe4ff */
[----:B-1----:R-:W-:Y:S01]  /*0840*/  LEA R6, P1, R7, UR6, 0x2 ;  /* 0x0000000607067c11 */ /* 0x002fe2000f8210ff */
[----:B------:R-:W-:-:S03]  /*0850*/  IMAD.WIDE R16, R3, 0x4, R14 ;  /* 0x0000000403107825 */ /* 0x000fc600078e020e */
        /* <DEDUP_REMOVED lines=8> */
.L_x_13:
        /* <DEDUP_REMOVED lines=12> */
.L_x_14:
        /* <DEDUP_REMOVED lines=14> */
.L_x_17:


//--------------------- .nv.shared.reserved.0     --------------------------
	.section	.nv.shared.reserved.0,"aw",@nobits
	.weak		__nv_reservedSMEM_offset_0_alias
	.size		__nv_reservedSMEM_offset_0_alias, 0, 64
	.other		__nv_reservedSMEM_offset_0_alias,@"STO_CUDA_RESERVED_SHARED STV_DEFAULT"
__nv_reservedSMEM_offset_0_alias:
	.zero		0
	.zero		64


//--------------------- .nv.constant0._Z11mm3_kernel3PfS_S_iiiii --------------------------
	.section	.nv.constant0._Z11mm3_kernel3PfS_S_iiiii,"a",@progbits
	.sectionflags	@""
	.align	4
.nv.constant0._Z11mm3_kernel3PfS_S_iiiii:
	.zero		940


//--------------------- .nv.constant0._Z11mm3_kernel2PfS_S_iiiii --------------------------
	.section	.nv.constant0._Z11mm3_kernel2PfS_S_iiiii,"a",@progbits
	.sectionflags	@""
	.align	4
.nv.constant0._Z11mm3_kernel2PfS_S_iiiii:
	.zero		940


//--------------------- .nv.constant0._Z11mm3_kernel1PfS_S_iiiii --------------------------
	.section	.nv.constant0._Z11mm3_kernel1PfS_S_iiiii,"a",@progbits
	.sectionflags	@""
	.align	4
.nv.constant0._Z11mm3_kernel1PfS_S_iiiii:
	.zero		940


//--------------------- SYMBOLS --------------------------

	.type		.nv.reservedSmem.offset0,@object
	.size		.nv.reservedSmem.offset0,0x4
